	.headerflags	@"EF_CUDA_TEXMODE_UNIFIED EF_CUDA_64BIT_ADDRESS EF_CUDA_ACCELERATORS EF_CUDA_SM90 EF_CUDA_VIRTUAL_SM(EF_CUDA_SM90)"
	.elftype	@"ET_EXEC"


//--------------------- .nv.info                  --------------------------
	.section	.nv.info,"",@"SHT_CUDA_INFO"
	.align	4


	//----- nvinfo : EIATTR_REGCOUNT
	.align		4
        /*0000*/ 	.byte	0x04, 0x2f
        /*0002*/ 	.short	(.L_4 - .L_3)
	.align		4
.L_3:
        /*0004*/ 	.word	index@(triton_per_fused_embedding_mean_pow_sub_8)
        /*0008*/ 	.word	0x00000062


	//----- nvinfo : EIATTR_MIN_STACK_SIZE
	.align		4
.L_4:
        /*000c*/ 	.byte	0x04, 0x12
        /*000e*/ 	.short	(.L_6 - .L_5)
	.align		4
.L_5:
        /*0010*/ 	.word	index@(triton_per_fused_embedding_mean_pow_sub_8)
        /*0014*/ 	.word	0x00000000


	//----- nvinfo : EIATTR_FRAME_SIZE
	.align		4
.L_6:
        /*0018*/ 	.byte	0x04, 0x11
        /*001a*/ 	.short	(.L_8 - .L_7)
	.align		4
.L_7:
        /*001c*/ 	.word	index@(triton_per_fused_embedding_mean_pow_sub_8)
        /*0020*/ 	.word	0x00000000


	//----- nvinfo : EIATTR_MIN_STACK_SIZE
	.align		4
.L_8:
        /*0024*/ 	.byte	0x04, 0x12
        /*0026*/ 	.short	(.L_10 - .L_9)
	.align		4
.L_9:
        /*0028*/ 	.word	index@(triton_per_fused_embedding_mean_pow_sub_8)
        /*002c*/ 	.word	0x00000000
.L_10:


//--------------------- .nv.info.triton_per_fused_embedding_mean_pow_sub_8 --------------------------
	.section	.nv.info.triton_per_fused_embedding_mean_pow_sub_8,"",@"SHT_CUDA_INFO"
	.sectionflags	@""
	.align	4


	//----- nvinfo : EIATTR_CUDA_API_VERSION
	.align		4
        /*0000*/ 	.byte	0x04, 0x37
        /*0002*/ 	.short	(.L_12 - .L_11)
.L_11:
        /*0004*/ 	.word	0x0000007c


	//----- nvinfo : EIATTR_KPARAM_INFO
	.align		4
.L_12:
        /*0008*/ 	.byte	0x04, 0x17
        /*000a*/ 	.short	(.L_14 - .L_13)
.L_13:
        /*000c*/ 	.word	0x00000000
        /*0010*/ 	.short	0x0006
        /*0012*/ 	.short	0x002c
        /*0014*/ 	.byte	0x00, 0xf0, 0x11, 0x00


	//----- nvinfo : EIATTR_KPARAM_INFO
	.align		4
.L_14:
        /*0018*/ 	.byte	0x04, 0x17
        /*001a*/ 	.short	(.L_16 - .L_15)
.L_15:
        /*001c*/ 	.word	0x00000000
        /*0020*/ 	.short	0x0005
        /*0022*/ 	.short	0x0028
        /*0024*/ 	.byte	0x00, 0xf0, 0x11, 0x00


	//----- nvinfo : EIATTR_KPARAM_INFO
	.align		4
.L_16:
        /*0028*/ 	.byte	0x04, 0x17
        /*002a*/ 	.short	(.L_18 - .L_17)
.L_17:
        /*002c*/ 	.word	0x00000000
        /*0030*/ 	.short	0x0004
        /*0032*/ 	.short	0x0020
        /*0034*/ 	.byte	0x00, 0xf4, 0x21, 0x00


	//----- nvinfo : EIATTR_KPARAM_INFO
	.align		4
.L_18:
        /*0038*/ 	.byte	0x04, 0x17
        /*003a*/ 	.short	(.L_20 - .L_19)
.L_19:
        /*003c*/ 	.word	0x00000000
        /*0040*/ 	.short	0x0003
        /*0042*/ 	.short	0x0018
        /*0044*/ 	.byte	0x00, 0xf4, 0x21, 0x00


	//----- nvinfo : EIATTR_KPARAM_INFO
	.align		4
.L_20:
        /*0048*/ 	.byte	0x04, 0x17
        /*004a*/ 	.short	(.L_22 - .L_21)
.L_21:
        /*004c*/ 	.word	0x00000000
        /*0050*/ 	.short	0x0002
        /*0052*/ 	.short	0x0010
        /*0054*/ 	.byte	0x00, 0xf4, 0x21, 0x00


	//----- nvinfo : EIATTR_KPARAM_INFO
	.align		4
.L_22:
        /*0058*/ 	.byte	0x04, 0x17
        /*005a*/ 	.short	(.L_24 - .L_23)
.L_23:
        /*005c*/ 	.word	0x00000000
        /*0060*/ 	.short	0x0001
        /*0062*/ 	.short	0x0008
        /*0064*/ 	.byte	0x00, 0xf4, 0x21, 0x00


	//----- nvinfo : EIATTR_KPARAM_INFO
	.align		4
.L_24:
        /*0068*/ 	.byte	0x04, 0x17
        /*006a*/ 	.short	(.L_26 - .L_25)
.L_25:
        /*006c*/ 	.word	0x00000000
        /*0070*/ 	.short	0x0000
        /*0072*/ 	.short	0x0000
        /*0074*/ 	.byte	0x00, 0xf4, 0x21, 0x00


	//----- nvinfo : EIATTR_SPARSE_MMA_MASK
	.align		4
.L_26:
        /*0078*/ 	.byte	0x03, 0x50
        /*007a*/ 	.short	0x0000


	//----- nvinfo : EIATTR_MAXREG_COUNT
	.align		4
        /*007c*/ 	.byte	0x03, 0x1b
        /*007e*/ 	.short	0x00ff


	//----- nvinfo : EIATTR_EXTERNS
	.align		4
        /*0080*/ 	.byte	0x04, 0x0f
        /*0082*/ 	.short	(.L_28 - .L_27)


	//   ....[0]....
	.align		4
.L_27:
        /*0084*/ 	.word	index@(__assertfail)


	//----- nvinfo : EIATTR_COOP_GROUP_MASK_REGIDS
	.align		4
.L_28:
        /*0088*/ 	.byte	0x04, 0x29
        /*008a*/ 	.short	(.L_30 - .L_29)


	//   ....[0]....
.L_29:
        /*008c*/ 	.word	0xffffffff


	//   ....[1]....
        /*0090*/ 	.word	0xffffffff


	//   ....[2]....
        /*0094*/ 	.word	0xffffffff


	//----- nvinfo : EIATTR_COOP_GROUP_INSTR_OFFSETS
	.align		4
.L_30:
        /*0098*/ 	.byte	0x04, 0x28
        /*009a*/ 	.short	(.L_32 - .L_31)


	//   ....[0]....
.L_31:
        /*009c*/ 	.word	0x00002d00


	//   ....[1]....
        /*00a0*/ 	.word	0x00002d20


	//   ....[2]....
        /*00a4*/ 	.word	0x00002d50


	//----- nvinfo : EIATTR_SYSCALL_OFFSETS
	.align		4
.L_32:
        /*00a8*/ 	.byte	0x04, 0x46
        /*00aa*/ 	.short	(.L_34 - .L_33)


	//   ....[0]....
.L_33:
        /*00ac*/ 	.word	0x00002280


	//----- nvinfo : EIATTR_EXIT_INSTR_OFFSETS
	.align		4
.L_34:
        /*00b0*/ 	.byte	0x04, 0x1c
        /*00b2*/ 	.short	(.L_36 - .L_35)


	//   ....[0]....
.L_35:
        /*00b4*/ 	.word	0x00002dc0


	//   ....[1]....
        /*00b8*/ 	.word	0x00002e10


	//----- nvinfo : EIATTR_REQNTID
	.align		4
.L_36:
        /*00bc*/ 	.byte	0x04, 0x10
        /*00be*/ 	.short	(.L_38 - .L_37)
.L_37:
        /*00c0*/ 	.word	0x00000100
        /*00c4*/ 	.word	0x00000001
        /*00c8*/ 	.word	0x00000001


	//----- nvinfo : EIATTR_CRS_STACK_SIZE
	.align		4
.L_38:
        /*00cc*/ 	.byte	0x04, 0x1e
        /*00ce*/ 	.short	(.L_40 - .L_39)
.L_39:
        /*00d0*/ 	.word	0x00000000


	//----- nvinfo : EIATTR_CBANK_PARAM_SIZE
	.align		4
.L_40:
        /*00d4*/ 	.byte	0x03, 0x19
        /*00d6*/ 	.short	0x0030


	//----- nvinfo : EIATTR_PARAM_CBANK
	.align		4
        /*00d8*/ 	.byte	0x04, 0x0a
        /*00da*/ 	.short	(.L_42 - .L_41)
	.align		4
.L_41:
        /*00dc*/ 	.word	index@(.nv.constant0.triton_per_fused_embedding_mean_pow_sub_8)
        /*00e0*/ 	.short	0x0210
        /*00e2*/ 	.short	0x0030


	//----- nvinfo : EIATTR_SW_WAR
	.align		4
.L_42:
        /*00e4*/ 	.byte	0x04, 0x36
        /*00e6*/ 	.short	(.L_44 - .L_43)
.L_43:
        /*00e8*/ 	.word	0x00000008
.L_44:


//--------------------- .nv.callgraph             --------------------------
	.section	.nv.callgraph,"",@"SHT_CUDA_CALLGRAPH"
	.align	4
	.sectionentsize	8
	.align		4
        /*0000*/ 	.word	0x00000000
	.align		4
        /*0004*/ 	.word	0xffffffff
	.align		4
        /*0008*/ 	.word	index@(triton_per_fused_embedding_mean_pow_sub_8)
	.align		4
        /*000c*/ 	.word	index@(__assertfail)
	.align		4
        /*0010*/ 	.word	0x00000000
	.align		4
        /*0014*/ 	.word	0xfffffffe
	.align		4
        /*0018*/ 	.word	0x00000000
	.align		4
        /*001c*/ 	.word	0xfffffffd
	.align		4
        /*0020*/ 	.word	0x00000000
	.align		4
        /*0024*/ 	.word	0xfffffffc


//--------------------- .nv.constant4             --------------------------
	.section	.nv.constant4,"a",@progbits
	.align	8
	.align		8
.nv.constant4:
        /*0000*/ 	.dword	__assertfail
	.align		8
        /*0008*/ 	.dword	assertFunc_0
	.align		8
        /*0010*/ 	.dword	assertFile_0
	.align		8
        /*0018*/ 	.dword	assertMessage_0


//--------------------- .text.triton_per_fused_embedding_mean_pow_sub_8 --------------------------
	.section	.text.triton_per_fused_embedding_mean_pow_sub_8,"ax",@progbits
	.sectionflags	@"SHF_BARRIERS=1"
	.align	128
        .global         triton_per_fused_embedding_mean_pow_sub_8
        .type           triton_per_fused_embedding_mean_pow_sub_8,@function
        .size           triton_per_fused_embedding_mean_pow_sub_8,(.L_x_2 - triton_per_fused_embedding_mean_pow_sub_8)
        .other          triton_per_fused_embedding_mean_pow_sub_8,@"STO_CUDA_ENTRY STV_DEFAULT"
triton_per_fused_embedding_mean_pow_sub_8:
.text.triton_per_fused_embedding_mean_pow_sub_8:
[----:B------:R-:W0:Y:S01]  /*0000*/  LDC R1, c[0x0][0x28] ;  /* 0x00000a00ff017b82 */ /* 0x000e220000000800 */
[----:B------:R-:W1:Y:S01]  /*0010*/  S2R R0, SR_TID.X ;  /* 0x0000000000007919 */ /* 0x000e620000002100 */
[----:B------:R-:W-:Y:S01]  /*0020*/  ULDC.64 UR4, c[0x0][0x208] ;  /* 0x0000820000047ab9 */ /* 0x000fe20000000a00 */
[----:B------:R-:W2:Y:S01]  /*0030*/  S2R R3, SR_CTAID.X ;  /* 0x0000000000037919 */ /* 0x000ea20000002500 */
[----:B-1----:R-:W-:Y:S02]  /*0040*/  LOP3.LUT R16, R0, 0x1f, RZ, 0xc0, !PT ;  /* 0x0000001f00107812 */ /* 0x002fe400078ec0ff */
[----:B------:R-:W-:-:S03]  /*0050*/  SHF.R.U32.HI R15, RZ, 0x5, R0 ;  /* 0x00000005ff0f7819 */ /* 0x000fc60000011600 */
[----:B--2---:R-:W-:Y:S01]  /*0060*/  IMAD R16, R3, 0x20, R16 ;  /* 0x0000002003107824 */ /* 0x004fe200078e0210 */
[----:B------:R-:W-:-:S04]  /*0070*/  SGXT.U32 R15, R15, 0x3 ;  /* 0x000000030f0f781a */ /* 0x000fc80000000000 */
[----:B------:R-:W-:Y:S02]  /*0080*/  SHF.R.S32.HI R3, RZ, 0x1f, R16 ;  /* 0x0000001fff037819 */ /* 0x000fe40000011410 */
[----:B------:R-:W-:Y:S02]  /*0090*/  ISETP.GE.AND P0, PT, R16, 0x200, PT ;  /* 0x000002001000780c */ /* 0x000fe40003f06270 */
[----:B------:R-:W-:-:S04]  /*00a0*/  LEA.HI R3, R3, R16, RZ, 0x6 ;  /* 0x0000001003037211 */ /* 0x000fc800078f30ff */
[C---:B------:R-:W-:Y:S01]  /*00b0*/  LOP3.LUT R5, R3.reuse, 0x1ffffc0, RZ, 0xc0, !PT ;  /* 0x01ffffc003057812 */ /* 0x040fe200078ec0ff */
[----:B------:R-:W-:-:S04]  /*00c0*/  IMAD.SHL.U32 R3, R3, 0x80, RZ ;  /* 0x0000008003037824 */ /* 0x000fc800078e00ff */
[----:B------:R-:W-:Y:S01]  /*00d0*/  IMAD.IADD R5, R16, 0x1, -R5 ;  /* 0x0000000110057824 */ /* 0x000fe200078e0a05 */
[----:B------:R-:W-:-:S03]  /*00e0*/  LOP3.LUT R13, R3, 0xffffe000, RZ, 0xc0, !PT ;  /* 0xffffe000030d7812 */ /* 0x000fc600078ec0ff */
[----:B------:R-:W-:Y:S01]  /*00f0*/  IMAD.SHL.U32 R0, R5, 0x80, RZ ;  /* 0x0000008005007824 */ /* 0x000fe200078e00ff */
[----:B------:R-:W-:-:S04]  /*0100*/  SHF.R.S32.HI R17, RZ, 0x18, R5 ;  /* 0x00000018ff117819 */ /* 0x000fc80000011405 */
[----:B------:R-:W-:Y:S02]  /*0110*/  LOP3.LUT R3, R0, 0x8, R15, 0xfe, !PT ;  /* 0x0000000800037812 */ /* 0x000fe400078efe0f */
[----:B------:R-:W-:Y:S02]  /*0120*/  LOP3.LUT R5, R0, 0x18, R15, 0xfe, !PT ;  /* 0x0000001800057812 */ /* 0x000fe400078efe0f */
[----:B------:R-:W-:Y:S01]  /*0130*/  SGXT R17, R17, 0x1 ;  /* 0x000000011111781a */ /* 0x000fe20000000200 */
[--C-:B------:R-:W-:Y:S01]  /*0140*/  IMAD.IADD R28, R3, 0x1, R13.reuse ;  /* 0x00000001031c7824 */ /* 0x100fe200078e020d */
[----:B------:R-:W-:Y:S01]  /*0150*/  LOP3.LUT R4, R0, 0x10, R15, 0xfe, !PT ;  /* 0x0000001000047812 */ /* 0x000fe200078efe0f */
[--C-:B------:R-:W-:Y:S01]  /*0160*/  IMAD.IADD R42, R5, 0x1, R13.reuse ;  /* 0x00000001052a7824 */ /* 0x100fe200078e020d */
[----:B------:R-:W-:Y:S02]  /*0170*/  LEA.HI R46, R17, R5, RZ, 0x6 ;  /* 0x00000005112e7211 */ /* 0x000fe400078f30ff */
[----:B------:R-:W-:Y:S01]  /*0180*/  SHF.R.S32.HI R5, RZ, 0x1f, R28 ;  /* 0x0000001fff057819 */ /* 0x000fe2000001141c */
[----:B------:R-:W-:Y:S01]  /*0190*/  IMAD.IADD R25, R4, 0x1, R13 ;  /* 0x0000000104197824 */ /* 0x000fe200078e020d */
[----:B------:R-:W-:-:S02]  /*01a0*/  LOP3.LUT R2, R0, R15, RZ, 0xfc, !PT ;  /* 0x0000000f00027212 */ /* 0x000fc400078efcff */
[----:B------:R-:W-:Y:S02]  /*01b0*/  LOP3.LUT R6, R0, 0x20, R15, 0xfe, !PT ;  /* 0x0000002000067812 */ /* 0x000fe400078efe0f */
[----:B------:R-:W-:Y:S01]  /*01c0*/  LOP3.LUT R7, R0, 0x28, R15, 0xfe, !PT ;  /* 0x0000002800077812 */ /* 0x000fe200078efe0f */
[--C-:B------:R-:W-:Y:S01]  /*01d0*/  IMAD.IADD R23, R2, 0x1, R13.reuse ;  /* 0x0000000102177824 */ /* 0x100fe200078e020d */
        /* <DEDUP_REMOVED lines=13> */
[----:B------:R-:W-:Y:S01]  /*02b0*/  IMAD.IADD R33, R30, 0x1, R13 ;  /* 0x000000011e217824 */ /* 0x000fe200078e020d */
[----:B------:R-:W-:-:S02]  /*02c0*/  LOP3.LUT R26, R0, 0x68, R15, 0xfe, !PT ;  /* 0x00000068001a7812 */ /* 0x000fc400078efe0f */
[----:B------:R-:W-:Y:S02]  /*02d0*/  LOP3.LUT R12, R0, 0x70, R15, 0xfe, !PT ;  /* 0x00000070000c7812 */ /* 0x000fe400078efe0f */
[----:B------:R-:W-:Y:S02]  /*02e0*/  LOP3.LUT R0, R0, 0x78, R15, 0xfe, !PT ;  /* 0x0000007800007812 */ /* 0x000fe400078efe0f */
[CC--:B------:R-:W-:Y:S02]  /*02f0*/  LEA.HI R27, R5.reuse, R28.reuse, RZ, 0xa ;  /* 0x0000001c051b7211 */ /* 0x0c0fe400078f50ff */
[----:B------:R-:W-:Y:S02]  /*0300*/  LEA.HI R28, R5, R28, RZ, 0xe ;  /* 0x0000001c051c7211 */ /* 0x000fe400078f70ff */
[C---:B------:R-:W-:Y:S01]  /*0310*/  LEA.HI R35, R17.reuse, R2, RZ, 0x6 ;  /* 0x0000000211237211 */ /* 0x040fe200078f30ff */
[--C-:B------:R-:W-:Y:S01]  /*0320*/  IMAD.IADD R2, R32, 0x1, R13.reuse ;  /* 0x0000000120027824 */ /* 0x100fe200078e020d */
[C---:B------:R-:W-:Y:S01]  /*0330*/  LEA.HI R43, R17.reuse, R3, RZ, 0x6 ;  /* 0x00000003112b7211 */ /* 0x040fe200078f30ff */
[--C-:B------:R-:W-:Y:S01]  /*0340*/  IMAD.IADD R3, R26, 0x1, R13.reuse ;  /* 0x000000011a037824 */ /* 0x100fe200078e020d */
[C---:B------:R-:W-:Y:S01]  /*0350*/  LEA.HI R45, R17.reuse, R4, RZ, 0x6 ;  /* 0x00000004112d7211 */ /* 0x040fe200078f30ff */
[--C-:B------:R-:W-:Y:S01]  /*0360*/  IMAD.IADD R4, R0, 0x1, R13.reuse ;  /* 0x0000000100047824 */ /* 0x100fe200078e020d */
[C---:B------:R-:W-:Y:S01]  /*0370*/  LEA.HI R47, R17.reuse, R6, RZ, 0x6 ;  /* 0x00000006112f7211 */ /* 0x040fe200078f30ff */
[--C-:B------:R-:W-:Y:S01]  /*0380*/  IMAD.IADD R6, R12, 0x1, R13.reuse ;  /* 0x000000010c067824 */ /* 0x100fe200078e020d */
[----:B------:R-:W-:Y:S01]  /*0390*/  LEA.HI R51, R17, R10, RZ, 0x6 ;  /* 0x0000000a11337211 */ /* 0x000fe200078f30ff */
[----:B------:R-:W-:Y:S01]  /*03a0*/  IMAD.IADD R10, R29, 0x1, R13 ;  /* 0x000000011d0a7824 */ /* 0x000fe200078e020d */
[----:B------:R-:W-:-:S02]  /*03b0*/  SHF.R.S32.HI R5, RZ, 0x1f, R42 ;  /* 0x0000001fff057819 */ /* 0x000fc4000001142a */
[C---:B------:R-:W-:Y:S02]  /*03c0*/  LEA.HI R13, R17.reuse, R0, RZ, 0x6 ;  /* 0x00000000110d7211 */ /* 0x040fe400078f30ff */
[----:B------:R-:W-:Y:S02]  /*03d0*/  SHF.R.S32.HI R0, RZ, 0x1f, R25 ;  /* 0x0000001fff007819 */ /* 0x000fe40000011419 */
[----:B------:R-:W-:Y:S02]  /*03e0*/  LEA.HI R48, R17, R7, RZ, 0x6 ;  /* 0x0000000711307211 */ /* 0x000fe400078f30ff */
[----:B------:R-:W-:Y:S02]  /*03f0*/  LEA.HI R22, R5, R42, RZ, 0xa ;  /* 0x0000002a05167211 */ /* 0x000fe400078f50ff */
[----:B------:R-:W-:Y:S02]  /*0400*/  LEA.HI R52, R17, R11, RZ, 0x6 ;  /* 0x0000000b11347211 */ /* 0x000fe400078f30ff */
[----:B------:R-:W-:-:S02]  /*0410*/  SHF.R.S32.HI R7, RZ, 0x1f, R40 ;  /* 0x0000001fff077819 */ /* 0x000fc40000011428 */
[----:B------:R-:W-:Y:S02]  /*0420*/  LEA.HI R42, R5, R42, RZ, 0xe ;  /* 0x0000002a052a7211 */ /* 0x000fe400078f70ff */
[C---:B------:R-:W-:Y:S02]  /*0430*/  LEA.HI R49, R17.reuse, R8, RZ, 0x6 ;  /* 0x0000000811317211 */ /* 0x040fe400078f30ff */
[C---:B------:R-:W-:Y:S02]  /*0440*/  LEA.HI R50, R17.reuse, R9, RZ, 0x6 ;  /* 0x0000000911327211 */ /* 0x040fe400078f30ff */
[C---:B------:R-:W-:Y:S02]  /*0450*/  LEA.HI R30, R17.reuse, R30, RZ, 0x6 ;  /* 0x0000001e111e7211 */ /* 0x040fe400078f30ff */
[C---:B------:R-:W-:Y:S02]  /*0460*/  LEA.HI R32, R17.reuse, R32, RZ, 0x6 ;  /* 0x0000002011207211 */ /* 0x040fe400078f30ff */
[----:B------:R-:W-:-:S02]  /*0470*/  LEA.HI R29, R17, R29, RZ, 0x6 ;  /* 0x0000001d111d7211 */ /* 0x000fc400078f30ff */
[C---:B------:R-:W-:Y:S02]  /*0480*/  LEA.HI R26, R17.reuse, R26, RZ, 0x6 ;  /* 0x0000001a111a7211 */ /* 0x040fe400078f30ff */
[----:B------:R-:W-:Y:S02]  /*0490*/  LEA.HI R11, R17, R12, RZ, 0x6 ;  /* 0x0000000c110b7211 */ /* 0x000fe400078f30ff */
[----:B------:R-:W-:Y:S02]  /*04a0*/  SHF.R.S32.HI R5, RZ, 0x1f, R18 ;  /* 0x0000001fff057819 */ /* 0x000fe40000011412 */
[----:B------:R-:W-:Y:S02]  /*04b0*/  SHF.R.S32.HI R14, RZ, 0x1f, R23 ;  /* 0x0000001fff0e7819 */ /* 0x000fe40000011417 */
[CC--:B------:R-:W-:Y:S02]  /*04c0*/  LEA.HI R17, R0.reuse, R25.reuse, RZ, 0xa ;  /* 0x0000001900117211 */ /* 0x0c0fe400078f50ff */
[----:B------:R-:W-:-:S02]  /*04d0*/  LEA.HI R25, R0, R25, RZ, 0xe ;  /* 0x0000001900197211 */ /* 0x000fc400078f70ff */
[----:B------:R-:W-:Y:S02]  /*04e0*/  SHF.R.S32.HI R0, RZ, 0x1f, R19 ;  /* 0x0000001fff007819 */ /* 0x000fe40000011413 */
[CC--:B------:R-:W-:Y:S02]  /*04f0*/  LEA.HI R31, R7.reuse, R40.reuse, RZ, 0xa ;  /* 0x00000028071f7211 */ /* 0x0c0fe400078f50ff */
[----:B------:R-:W-:Y:S02]  /*0500*/  LEA.HI R40, R7, R40, RZ, 0xe ;  /* 0x0000002807287211 */ /* 0x000fe400078f70ff */
[----:B------:R-:W-:Y:S02]  /*0510*/  LEA.HI R9, R5, R18, RZ, 0xa ;  /* 0x0000001205097211 */ /* 0x000fe400078f50ff */
[----:B------:R-:W-:Y:S02]  /*0520*/  SHF.R.S32.HI R12, RZ, 0x1f, R39 ;  /* 0x0000001fff0c7819 */ /* 0x000fe40000011427 */
[----:B------:R-:W-:-:S02]  /*0530*/  LEA.HI R8, R14, R23, RZ, 0xa ;  /* 0x000000170e087211 */ /* 0x000fc400078f50ff */
[----:B------:R-:W-:Y:S02]  /*0540*/  SHF.R.S32.HI R7, RZ, 0x1f, R38 ;  /* 0x0000001fff077819 */ /* 0x000fe40000011426 */
[----:B------:R-:W-:Y:S02]  /*0550*/  LEA.HI R18, R5, R18, RZ, 0xe ;  /* 0x0000001205127211 */ /* 0x000fe400078f70ff */
[----:B------:R-:W-:Y:S02]  /*0560*/  LEA.HI R23, R14, R23, RZ, 0xe ;  /* 0x000000170e177211 */ /* 0x000fe400078f70ff */
[----:B------:R-:W-:Y:S02]  /*0570*/  SHF.R.S32.HI R5, RZ, 0x1f, R36 ;  /* 0x0000001fff057819 */ /* 0x000fe40000011424 */
[CC--:B------:R-:W-:Y:S02]  /*0580*/  LEA.HI R14, R0.reuse, R19.reuse, RZ, 0xa ;  /* 0x00000013000e7211 */ /* 0x0c0fe400078f50ff */
[----:B------:R-:W-:-:S02]  /*0590*/  LEA.HI R19, R0, R19, RZ, 0xe ;  /* 0x0000001300137211 */ /* 0x000fc400078f70ff */
[CC--:B------:R-:W-:Y:S02]  /*05a0*/  LEA.HI R37, R12.reuse, R39.reuse, RZ, 0xa ;  /* 0x000000270c257211 */ /* 0x0c0fe400078f50ff */
[CC--:B------:R-:W-:Y:S02]  /*05b0*/  LEA.HI R0, R7.reuse, R38.reuse, RZ, 0xa ;  /* 0x0000002607007211 */ /* 0x0c0fe400078f50ff */
[----:B------:R-:W-:Y:S02]  /*05c0*/  LEA.HI R39, R12, R39, RZ, 0xe ;  /* 0x000000270c277211 */ /* 0x000fe400078f70ff */
[----:B------:R-:W-:Y:S02]  /*05d0*/  LEA.HI R38, R7, R38, RZ, 0xe ;  /* 0x0000002607267211 */ /* 0x000fe400078f70ff */
[----:B------:R-:W-:Y:S02]  /*05e0*/  SHF.R.S32.HI R12, RZ, 0x1f, R33 ;  /* 0x0000001fff0c7819 */ /* 0x000fe40000011421 */
[----:B------:R-:W-:-:S02]  /*05f0*/  LEA.HI R34, R5, R36, RZ, 0xa ;  /* 0x0000002405227211 */ /* 0x000fc400078f50ff */
[----:B------:R-:W-:Y:S02]  /*0600*/  LEA.HI R36, R5, R36, RZ, 0xe ;  /* 0x0000002405247211 */ /* 0x000fe400078f70ff */
[----:B------:R-:W-:Y:S02]  /*0610*/  SHF.R.S32.HI R7, RZ, 0x1f, R10 ;  /* 0x0000001fff077819 */ /* 0x000fe4000001140a */
[----:B------:R-:W-:Y:S02]  /*0620*/  SHF.R.S32.HI R5, RZ, 0x1f, R2 ;  /* 0x0000001fff057819 */ /* 0x000fe40000011402 */
[----:B------:R-:W-:Y:S02]  /*0630*/  SHF.R.S32.HI R44, RZ, 0x1f, R3 ;  /* 0x0000001fff2c7819 */ /* 0x000fe40000011403 */
[CC--:B------:R-:W-:Y:S02]  /*0640*/  LEA.HI R24, R12.reuse, R33.reuse, RZ, 0xa ;  /* 0x000000210c187211 */ /* 0x0c0fe400078f50ff */
[----:B------:R-:W-:-:S02]  /*0650*/  LEA.HI R33, R12, R33, RZ, 0xe ;  /* 0x000000210c217211 */ /* 0x000fc400078f70ff */
[----:B------:R-:W-:Y:S02]  /*0660*/  LEA.HI R20, R7, R10, RZ, 0xa ;  /* 0x0000000a07147211 */ /* 0x000fe400078f50ff */
[----:B------:R-:W-:Y:S02]  /*0670*/  SHF.R.S32.HI R41, RZ, 0x6, R35 ;  /* 0x00000006ff297819 */ /* 0x000fe40000011423 */
[CC--:B------:R-:W-:Y:S02]  /*0680*/  LEA.HI R21, R5.reuse, R2.reuse, RZ, 0xa ;  /* 0x0000000205157211 */ /* 0x0c0fe400078f50ff */
[----:B------:R-:W-:Y:S02]  /*0690*/  LEA.HI R12, R5, R2, RZ, 0xe ;  /* 0x00000002050c7211 */ /* 0x000fe400078f70ff */
[----:B------:R-:W-:Y:S02]  /*06a0*/  LEA.HI R10, R7, R10, RZ, 0xe ;  /* 0x0000000a070a7211 */ /* 0x000fe400078f70ff */
[----:B------:R-:W-:-:S02]  /*06b0*/  LEA.HI R2, R44, R3, RZ, 0xa ;  /* 0x000000032c027211 */ /* 0x000fc400078f50ff */
[----:B------:R-:W-:Y:S02]  /*06c0*/  SHF.R.S32.HI R7, RZ, 0x1f, R6 ;  /* 0x0000001fff077819 */ /* 0x000fe40000011406 */
[----:B------:R-:W-:Y:S02]  /*06d0*/  LEA.HI R3, R44, R3, RZ, 0xe ;  /* 0x000000032c037211 */ /* 0x000fe400078f70ff */
[----:B------:R-:W-:Y:S02]  /*06e0*/  SHF.R.S32.HI R35, RZ, 0x1f, R4 ;  /* 0x0000001fff237819 */ /* 0x000fe40000011404 */
[----:B------:R-:W-:Y:S02]  /*06f0*/  LEA.HI R44, R41, R41, RZ, 0x4 ;  /* 0x00000029292c7211 */ /* 0x000fe400078f20ff */
[----:B------:R-:W-:Y:S02]  /*0700*/  LEA.HI R5, R7, R6, RZ, 0xa ;  /* 0x0000000607057211 */ /* 0x000fe400078f50ff */
[----:B------:R-:W-:-:S02]  /*0710*/  SHF.R.S32.HI R45, RZ, 0x6, R45 ;  /* 0x00000006ff2d7819 */ /* 0x000fc4000001142d */
[----:B------:R-:W-:Y:S02]  /*0720*/  LEA.HI R6, R7, R6, RZ, 0xe ;  /* 0x0000000607067211 */ /* 0x000fe400078f70ff */
[----:B------:R-:W-:Y:S02]  /*0730*/  LOP3.LUT R44, R44, 0xfffffff0, RZ, 0xc0, !PT ;  /* 0xfffffff02c2c7812 */ /* 0x000fe400078ec0ff */
[CC--:B------:R-:W-:Y:S02]  /*0740*/  LEA.HI R7, R35.reuse, R4.reuse, RZ, 0xa ;  /* 0x0000000423077211 */ /* 0x0c0fe400078f50ff */
[----:B------:R-:W-:Y:S01]  /*0750*/  LEA.HI R4, R35, R4, RZ, 0xe ;  /* 0x0000000423047211 */ /* 0x000fe200078f70ff */
[----:B------:R-:W-:Y:S01]  /*0760*/  IMAD.IADD R54, R41, 0x1, -R44 ;  /* 0x0000000129367824 */ /* 0x000fe200078e0a2c */
[----:B------:R-:W-:Y:S02]  /*0770*/  LEA.HI R35, R45, R45, RZ, 0x4 ;  /* 0x0000002d2d237211 */ /* 0x000fe400078f20ff */
[----:B------:R-:W-:Y:S01]  /*0780*/  SHF.R.S32.HI R48, RZ, 0x6, R48 ;  /* 0x00000006ff307819 */ /* 0x000fe20000011430 */
[----:B------:R-:W-:Y:S01]  /*0790*/  IMAD R54, R15, 0x100, R54 ;  /* 0x000001000f367824 */ /* 0x000fe200078e0236 */
[----:B------:R-:W-:-:S02]  /*07a0*/  SHF.R.S32.HI R43, RZ, 0x6, R43 ;  /* 0x00000006ff2b7819 */ /* 0x000fc4000001142b */
[----:B------:R-:W-:Y:S02]  /*07b0*/  LOP3.LUT R44, R35, 0xfffffff0, RZ, 0xc0, !PT ;  /* 0xfffffff0232c7812 */ /* 0x000fe400078ec0ff */
[----:B------:R-:W-:Y:S02]  /*07c0*/  LEA.HI R35, R48, R48, RZ, 0x4 ;  /* 0x0000003030237211 */ /* 0x000fe400078f20ff */
[----:B------:R-:W-:Y:S02]  /*07d0*/  SHF.R.S32.HI R46, RZ, 0x6, R46 ;  /* 0x00000006ff2e7819 */ /* 0x000fe4000001142e */
[----:B------:R-:W-:Y:S02]  /*07e0*/  LEA.HI R53, R43, R43, RZ, 0x4 ;  /* 0x0000002b2b357211 */ /* 0x000fe400078f20ff */
[----:B------:R-:W-:Y:S02]  /*07f0*/  LOP3.LUT R35, R35, 0xfffffff0, RZ, 0xc0, !PT ;  /* 0xfffffff023237812 */ /* 0x000fe400078ec0ff */
[----:B------:R-:W-:-:S02]  /*0800*/  LEA.HI R41, R46, R46, RZ, 0x4 ;  /* 0x0000002e2e297211 */ /* 0x000fc400078f20ff */
[----:B------:R-:W-:Y:S02]  /*0810*/  SHF.R.S32.HI R49, RZ, 0x6, R49 ;  /* 0x00000006ff317819 */ /* 0x000fe40000011431 */
[----:B------:R-:W-:Y:S01]  /*0820*/  LOP3.LUT R56, R53, 0xfffffff0, RZ, 0xc0, !PT ;  /* 0xfffffff035387812 */ /* 0x000fe200078ec0ff */
[----:B------:R-:W-:Y:S01]  /*0830*/  IMAD.IADD R53, R45, 0x1, -R44 ;  /* 0x000000012d357824 */ /* 0x000fe200078e0a2c */
[----:B------:R-:W-:Y:S01]  /*0840*/  LOP3.LUT R41, R41, 0xfffffff0, RZ, 0xc0, !PT ;  /* 0xfffffff029297812 */ /* 0x000fe200078ec0ff */
[----:B------:R-:W-:Y:S01]  /*0850*/  IMAD.IADD R45, R48, 0x1, -R35 ;  /* 0x00000001302d7824 */ /* 0x000fe200078e0a23 */
[----:B------:R-:W-:Y:S01]  /*0860*/  LEA.HI R35, R49, R49, RZ, 0x4 ;  /* 0x0000003131237211 */ /* 0x000fe200078f20ff */
[----:B------:R-:W-:Y:S01]  /*0870*/  IMAD.IADD R56, R43, 0x1, -R56 ;  /* 0x000000012b387824 */ /* 0x000fe200078e0a38 */
[----:B------:R-:W-:Y:S01]  /*0880*/  SHF.R.S32.HI R47, RZ, 0x6, R47 ;  /* 0x00000006ff2f7819 */ /* 0x000fe2000001142f */
[----:B------:R-:W-:Y:S01]  /*0890*/  IMAD.IADD R55, R46, 0x1, -R41 ;  /* 0x000000012e377824 */ /* 0x000fe200078e0a29 */
[----:B------:R-:W-:-:S02]  /*08a0*/  SHF.R.S32.HI R52, RZ, 0x6, R52 ;  /* 0x00000006ff347819 */ /* 0x000fc40000011434 */
[----:B------:R-:W-:Y:S02]  /*08b0*/  SHF.R.S32.HI R50, RZ, 0x6, R50 ;  /* 0x00000006ff327819 */ /* 0x000fe40000011432 */
[----:B------:R-:W-:Y:S02]  /*08c0*/  LOP3.LUT R48, R35, 0xfffffff0, RZ, 0xc0, !PT ;  /* 0xfffffff023307812 */ /* 0x000fe400078ec0ff */
[----:B------:R-:W-:Y:S02]  /*08d0*/  LEA.HI R43, R47, R47, RZ, 0x4 ;  /* 0x0000002f2f2b7211 */ /* 0x000fe400078f20ff */
[----:B------:R-:W-:Y:S01]  /*08e0*/  LEA.HI R35, R52, R52, RZ, 0x4 ;  /* 0x0000003434237211 */ /* 0x000fe200078f20ff */
[----:B------:R-:W-:Y:S01]  /*08f0*/  IMAD.IADD R48, R49, 0x1, -R48 ;  /* 0x0000000131307824 */ /* 0x000fe200078e0a30 */
[----:B------:R-:W-:Y:S02]  /*0900*/  SHF.R.S32.HI R51, RZ, 0x6, R51 ;  /* 0x00000006ff337819 */ /* 0x000fe40000011433 */
[----:B------:R-:W-:-:S02]  /*0910*/  LEA.HI R41, R50, R50, RZ, 0x4 ;  /* 0x0000003232297211 */ /* 0x000fc400078f20ff */
[----:B------:R-:W-:Y:S02]  /*0920*/  LOP3.LUT R58, R43, 0xfffffff0, RZ, 0xc0, !PT ;  /* 0xfffffff02b3a7812 */ /* 0x000fe400078ec0ff */
[----:B------:R-:W-:Y:S02]  /*0930*/  LOP3.LUT R35, R35, 0xfffffff0, RZ, 0xc0, !PT ;  /* 0xfffffff023237812 */ /* 0x000fe400078ec0ff */
[----:B------:R-:W-:Y:S01]  /*0940*/  LEA.HI R43, R51, R51, RZ, 0x4 ;  /* 0x00000033332b7211 */ /* 0x000fe200078f20ff */
[----:B------:R-:W-:Y:S01]  /*0950*/  IMAD.IADD R58, R47, 0x1, -R58 ;  /* 0x000000012f3a7824 */ /* 0x000fe200078e0a3a */
[----:B------:R-:W-:Y:S01]  /*0960*/  LOP3.LUT R41, R41, 0xfffffff0, RZ, 0xc0, !PT ;  /* 0xfffffff029297812 */ /* 0x000fe200078ec0ff */
[----:B------:R-:W-:Y:S01]  /*0970*/  IMAD.IADD R44, R52, 0x1, -R35 ;  /* 0x00000001342c7824 */ /* 0x000fe200078e0a23 */
[----:B------:R-:W-:Y:S02]  /*0980*/  SHF.R.S32.HI R30, RZ, 0x6, R30 ;  /* 0x00000006ff1e7819 */ /* 0x000fe4000001141e */
[----:B------:R-:W-:-:S02]  /*0990*/  SHF.R.S32.HI R32, RZ, 0x6, R32 ;  /* 0x00000006ff207819 */ /* 0x000fc40000011420 */
[----:B------:R-:W-:Y:S02]  /*09a0*/  SHF.R.S32.HI R29, RZ, 0x6, R29 ;  /* 0x00000006ff1d7819 */ /* 0x000fe4000001141d */
[----:B------:R-:W-:Y:S01]  /*09b0*/  LOP3.LUT R46, R43, 0xfffffff0, RZ, 0xc0, !PT ;  /* 0xfffffff02b2e7812 */ /* 0x000fe200078ec0ff */
[----:B------:R-:W-:Y:S01]  /*09c0*/  IMAD.IADD R43, R50, 0x1, -R41 ;  /* 0x00000001322b7824 */ /* 0x000fe200078e0a29 */
[----:B------:R-:W-:Y:S02]  /*09d0*/  LEA.HI R35, R30, R30, RZ, 0x4 ;  /* 0x0000001e1e237211 */ /* 0x000fe400078f20ff */
[----:B------:R-:W-:Y:S01]  /*09e0*/  LEA.HI R41, R32, R32, RZ, 0x4 ;  /* 0x0000002020297211 */ /* 0x000fe200078f20ff */
[----:B------:R-:W-:Y:S01]  /*09f0*/  IMAD.IADD R46, R51, 0x1, -R46 ;  /* 0x00000001332e7824 */ /* 0x000fe200078e0a2e */
[----:B------:R-:W-:Y:S02]  /*0a00*/  SHF.R.S32.HI R26, RZ, 0x6, R26 ;  /* 0x00000006ff1a7819 */ /* 0x000fe4000001141a */
[----:B------:R-:W-:Y:S01]  /*0a10*/  LEA.HI R49, R29, R29, RZ, 0x4 ;  /* 0x0000001d1d317211 */ /* 0x000fe200078f20ff */
[----:B------:R-:W-:Y:S01]  /*0a20*/  IMAD R46, R15, 0x100, R46 ;  /* 0x000001000f2e7824 */ /* 0x000fe200078e022e */
[----:B------:R-:W-:-:S02]  /*0a30*/  LOP3.LUT R35, R35, 0xfffffff0, RZ, 0xc0, !PT ;  /* 0xfffffff023237812 */ /* 0x000fc400078ec0ff */
[----:B------:R-:W-:Y:S02]  /*0a40*/  LOP3.LUT R47, R41, 0xfffffff0, RZ, 0xc0, !PT ;  /* 0xfffffff0292f7812 */ /* 0x000fe400078ec0ff */
[----:B------:R-:W-:Y:S01]  /*0a50*/  LEA.HI R51, R26, R26, RZ, 0x4 ;  /* 0x0000001a1a337211 */ /* 0x000fe200078f20ff */
[----:B------:R-:W-:Y:S01]  /*0a60*/  IMAD.IADD R41, R30, 0x1, -R35 ;  /* 0x000000011e297824 */ /* 0x000fe200078e0a23 */
[----:B------:R-:W-:Y:S01]  /*0a70*/  LOP3.LUT R50, R49, 0xfffffff0, RZ, 0xc0, !PT ;  /* 0xfffffff031327812 */ /* 0x000fe200078ec0ff */
[----:B------:R-:W-:Y:S01]  /*0a80*/  IMAD.IADD R35, R32, 0x1, -R47 ;  /* 0x0000000120237824 */ /* 0x000fe200078e0a2f */
[----:B------:R-:W-:Y:S02]  /*0a90*/  SHF.R.S32.HI R49, RZ, 0x6, R13 ;  /* 0x00000006ff317819 */ /* 0x000fe4000001140d */
[----:B------:R-:W-:Y:S01]  /*0aa0*/  LOP3.LUT R51, R51, 0xfffffff0, RZ, 0xc0, !PT ;  /* 0xfffffff033337812 */ /* 0x000fe200078ec0ff */
[----:B------:R-:W-:Y:S01]  /*0ab0*/  IMAD.IADD R32, R29, 0x1, -R50 ;  /* 0x000000011d207824 */ /* 0x000fe200078e0a32 */
[----:B------:R-:W-:-:S02]  /*0ac0*/  LEA.HI R30, R49, R49, RZ, 0x4 ;  /* 0x00000031311e7211 */ /* 0x000fc400078f20ff */
[----:B------:R-:W-:Y:S01]  /*0ad0*/  SHF.R.S32.HI R47, RZ, 0x6, R11 ;  /* 0x00000006ff2f7819 */ /* 0x000fe2000001140b */
[----:B------:R-:W-:Y:S01]  /*0ae0*/  IMAD.IADD R13, R26, 0x1, -R51 ;  /* 0x000000011a0d7824 */ /* 0x000fe200078e0a33 */
[----:B------:R-:W-:Y:S02]  /*0af0*/  SHF.R.S32.HI R11, RZ, 0xa, R8 ;  /* 0x0000000aff0b7819 */ /* 0x000fe40000011408 */
[----:B------:R-:W-:Y:S02]  /*0b00*/  LOP3.LUT R50, R30, 0xfffffff0, RZ, 0xc0, !PT ;  /* 0xfffffff01e327812 */ /* 0x000fe400078ec0ff */
[----:B------:R-:W-:Y:S02]  /*0b10*/  LEA.HI R26, R47, R47, RZ, 0x4 ;  /* 0x0000002f2f1a7211 */ /* 0x000fe400078f20ff */
[----:B------:R-:W-:Y:S02]  /*0b20*/  LEA.HI R8, R11, R11, RZ, 0x4 ;  /* 0x0000000b0b087211 */ /* 0x000fe400078f20ff */
[----:B------:R-:W-:Y:S01]  /*0b30*/  LOP3.LUT R29, R23, 0xffffc000, RZ, 0xc0, !PT ;  /* 0xffffc000171d7812 */ /* 0x000fe200078ec0ff */
[----:B------:R-:W-:Y:S01]  /*0b40*/  IMAD.IADD R23, R49, 0x1, -R50 ;  /* 0x0000000131177824 */ /* 0x000fe200078e0a32 */
[----:B------:R-:W-:-:S02]  /*0b50*/  SHF.R.S32.HI R27, RZ, 0xa, R27 ;  /* 0x0000000aff1b7819 */ /* 0x000fc4000001141b */
[----:B------:R-:W-:Y:S02]  /*0b60*/  LOP3.LUT R26, R26, 0xfffffff0, RZ, 0xc0, !PT ;  /* 0xfffffff01a1a7812 */ /* 0x000fe400078ec0ff */
[----:B------:R-:W-:Y:S02]  /*0b70*/  LOP3.LUT R49, R28, 0xffffc000, RZ, 0xc0, !PT ;  /* 0xffffc0001c317812 */ /* 0x000fe400078ec0ff */
[----:B------:R-:W-:Y:S01]  /*0b80*/  LOP3.LUT R30, R8, 0xffffff0, RZ, 0xc0, !PT ;  /* 0x0ffffff0081e7812 */ /* 0x000fe200078ec0ff */
[----:B------:R-:W-:Y:S01]  /*0b90*/  IMAD.IADD R26, R47, 0x1, -R26 ;  /* 0x000000012f1a7824 */ /* 0x000fe200078e0a1a */
[----:B------:R-:W-:Y:S01]  /*0ba0*/  SHF.R.S32.HI R28, RZ, 0xa, R17 ;  /* 0x0000000aff1c7819 */ /* 0x000fe20000011411 */
[----:B------:R-:W-:Y:S01]  /*0bb0*/  IMAD.IADD R8, R29, 0x1, R54 ;  /* 0x000000011d087824 */ /* 0x000fe200078e0236 */
[----:B------:R-:W-:Y:S01]  /*0bc0*/  LEA.HI R17, R27, R27, RZ, 0x4 ;  /* 0x0000001b1b117211 */ /* 0x000fe200078f20ff */
[----:B------:R-:W-:Y:S01]  /*0bd0*/  IMAD.IADD R11, R11, 0x1, -R30 ;  /* 0x000000010b0b7824 */ /* 0x000fe200078e0a1e */
[----:B------:R-:W-:-:S02]  /*0be0*/  LOP3.LUT R29, R15, 0x8, RZ, 0xfc, !PT ;  /* 0x000000080f1d7812 */ /* 0x000fc400078efcff */
[----:B------:R-:W-:Y:S02]  /*0bf0*/  LEA.HI R47, R28, R28, RZ, 0x4 ;  /* 0x0000001c1c2f7211 */ /* 0x000fe400078f20ff */
[----:B------:R-:W-:Y:S01]  /*0c00*/  LOP3.LUT R54, R17, 0xffffff0, RZ, 0xc0, !PT ;  /* 0x0ffffff011367812 */ /* 0x000fe200078ec0ff */
[----:B------:R-:W-:Y:S01]  /*0c10*/  IMAD R56, R29, 0x100, R56 ;  /* 0x000001001d387824 */ /* 0x000fe200078e0238 */
[----:B------:R-:W-:Y:S01]  /*0c20*/  LOP3.LUT R30, R15, 0x10, RZ, 0xfc, !PT ;  /* 0x000000100f1e7812 */ /* 0x000fe200078efcff */
[----:B------:R-:W-:Y:S01]  /*0c30*/  IMAD R44, R29, 0x100, R44 ;  /* 0x000001001d2c7824 */ /* 0x000fe200078e022c */
[----:B------:R-:W-:Y:S01]  /*0c40*/  LOP3.LUT R47, R47, 0xffffff0, RZ, 0xc0, !PT ;  /* 0x0ffffff02f2f7812 */ /* 0x000fe200078ec0ff */
[----:B------:R-:W-:Y:S01]  /*0c50*/  IMAD.IADD R54, R27, 0x1, -R54 ;  /* 0x000000011b367824 */ /* 0x000fe200078e0a36 */
[----:B------:R-:W-:Y:S01]  /*0c60*/  LOP3.LUT R27, R15, 0x20, RZ, 0xfc, !PT ;  /* 0x000000200f1b7812 */ /* 0x000fe200078efcff */
[----:B------:R-:W-:Y:S01]  /*0c70*/  IMAD R17, R30, 0x100, R53 ;  /* 0x000001001e117824 */ /* 0x000fe200078e0235 */
[----:B------:R-:W-:Y:S01]  /*0c80*/  LOP3.LUT R50, R25, 0xffffc000, RZ, 0xc0, !PT ;  /* 0xffffc00019327812 */ /* 0x000fe200078ec0ff */
[----:B------:R-:W-:Y:S01]  /*0c90*/  IMAD.IADD R25, R49, 0x1, R56 ;  /* 0x0000000131197824 */ /* 0x000fe200078e0238 */
[----:B------:R-:W-:Y:S01]  /*0ca0*/  SHF.R.S32.HI R53, RZ, 0xa, R22 ;  /* 0x0000000aff357819 */ /* 0x000fe20000011416 */
[----:B------:R-:W-:Y:S01]  /*0cb0*/  IMAD.IADD R22, R28, 0x1, -R47 ;  /* 0x000000011c167824 */ /* 0x000fe200078e0a2f */
[----:B------:R-:W-:Y:S01]  /*0cc0*/  LOP3.LUT R28, R15, 0x18, RZ, 0xfc, !PT ;  /* 0x000000180f1c7812 */ /* 0x000fe200078efcff */
[----:B------:R-:W-:Y:S01]  /*0cd0*/  IMAD R58, R27, 0x100, R58 ;  /* 0x000001001b3a7824 */ /* 0x000fe200078e023a */
[----:B------:R-:W-:Y:S01]  /*0ce0*/  SHF.R.S32.HI R56, RZ, 0xa, R31 ;  /* 0x0000000aff387819 */ /* 0x000fe2000001141f */
[----:B------:R-:W-:Y:S01]  /*0cf0*/  IMAD.IADD R17, R50, 0x1, R17 ;  /* 0x0000000132117824 */ /* 0x000fe200078e0211 */
[----:B------:R-:W-:Y:S01]  /*0d00*/  LOP3.LUT R31, R40, 0xffffc000, RZ, 0xc0, !PT ;  /* 0xffffc000281f7812 */ /* 0x000fe200078ec0ff */
[----:B------:R-:W-:Y:S01]  /*0d10*/  IMAD R55, R28, 0x100, R55 ;  /* 0x000001001c377824 */ /* 0x000fe200078e0237 */
[----:B------:R-:W-:-:S02]  /*0d20*/  LOP3.LUT R52, R42, 0xffffc000, RZ, 0xc0, !PT ;  /* 0xffffc0002a347812 */ /* 0x000fc400078ec0ff */
[----:B------:R-:W-:Y:S01]  /*0d30*/  LEA.HI R47, R53, R53, RZ, 0x4 ;  /* 0x00000035352f7211 */ /* 0x000fe200078f20ff */
[----:B------:R-:W-:Y:S01]  /*0d40*/  IMAD.IADD R31, R31, 0x1, R58 ;  /* 0x000000011f1f7824 */ /* 0x000fe200078e023a */
[----:B------:R-:W-:Y:S01]  /*0d50*/  SHF.R.S32.HI R58, RZ, 0xa, R14 ;  /* 0x0000000aff3a7819 */ /* 0x000fe2000001140e */
[----:B------:R-:W-:Y:S01]  /*0d60*/  IMAD.IADD R52, R52, 0x1, R55 ;  /* 0x0000000134347824 */ /* 0x000fe200078e0237 */
[----:B------:R-:W-:Y:S02]  /*0d70*/  LOP3.LUT R55, R19, 0xffffc000, RZ, 0xc0, !PT ;  /* 0xffffc00013377812 */ /* 0x000fe400078ec0ff */
[----:B------:R-:W-:Y:S02]  /*0d80*/  SHF.R.S32.HI R60, RZ, 0xa, R9 ;  /* 0x0000000aff3c7819 */ /* 0x000fe40000011409 */
[----:B------:R-:W-:Y:S02]  /*0d90*/  LOP3.LUT R57, R18, 0xffffc000, RZ, 0xc0, !PT ;  /* 0xffffc00012397812 */ /* 0x000fe400078ec0ff */
[----:B------:R-:W-:-:S02]  /*0da0*/  SHF.R.S32.HI R62, RZ, 0xa, R0 ;  /* 0x0000000aff3e7819 */ /* 0x000fc40000011400 */
[----:B------:R-:W-:Y:S02]  /*0db0*/  LOP3.LUT R38, R38, 0xffffc000, RZ, 0xc0, !PT ;  /* 0xffffc00026267812 */ /* 0x000fe400078ec0ff */
[----:B------:R-:W-:Y:S01]  /*0dc0*/  SHF.R.S32.HI R64, RZ, 0xa, R37 ;  /* 0x0000000aff407819 */ /* 0x000fe20000011425 */
[----:B------:R-:W-:Y:S01]  /*0dd0*/  IMAD.SHL.U32 R37, R16, 0x2, RZ ;  /* 0x0000000210257824 */ /* 0x000fe200078e00ff */
[----:B------:R-:W-:Y:S02]  /*0de0*/  LEA.HI R19, R58, R58, RZ, 0x4 ;  /* 0x0000003a3a137211 */ /* 0x000fe400078f20ff */
[----:B------:R-:W-:Y:S02]  /*0df0*/  LOP3.LUT R61, R39, 0xffffc000, RZ, 0xc0, !PT ;  /* 0xffffc000273d7812 */ /* 0x000fe400078ec0ff */
[----:B------:R-:W-:Y:S02]  /*0e00*/  SHF.R.S32.HI R34, RZ, 0xa, R34 ;  /* 0x0000000aff227819 */ /* 0x000fe40000011422 */
[----:B------:R-:W-:-:S02]  /*0e10*/  LOP3.LUT R63, R36, 0xffffc000, RZ, 0xc0, !PT ;  /* 0xffffc000243f7812 */ /* 0x000fc400078ec0ff */
[----:B------:R-:W-:Y:S02]  /*0e20*/  SHF.R.S32.HI R21, RZ, 0xa, R21 ;  /* 0x0000000aff157819 */ /* 0x000fe40000011415 */
[----:B------:R-:W-:Y:S01]  /*0e30*/  LOP3.LUT R33, R33, 0xffffc000, RZ, 0xc0, !PT ;  /* 0xffffc00021217812 */ /* 0x000fe200078ec0ff */
[----:B------:R-:W-:Y:S01]  /*0e40*/  IMAD R35, R28, 0x100, R35 ;  /* 0x000001001c237824 */ /* 0x000fe200078e0223 */
[----:B------:R-:W-:Y:S01]  /*0e50*/  LEA.HI R40, R56, R56, RZ, 0x4 ;  /* 0x0000003838287211 */ /* 0x000fe200078f20ff */
[----:B------:R-:W-:Y:S01]  /*0e60*/  IMAD.IADD R61, R61, 0x1, R46 ;  /* 0x000000013d3d7824 */ /* 0x000fe200078e022e */
[----:B------:R-:W-:Y:S01]  /*0e70*/  LOP3.LUT R14, R15, 0x28, RZ, 0xfc, !PT ;  /* 0x000000280f0e7812 */ /* 0x000fe200078efcff */
[----:B------:R-:W-:Y:S01]  /*0e80*/  IMAD.IADD R63, R63, 0x1, R44 ;  /* 0x000000013f3f7824 */ /* 0x000fe200078e022c */
[----:B------:R-:W-:Y:S02]  /*0e90*/  LOP3.LUT R19, R19, 0xffffff0, RZ, 0xc0, !PT ;  /* 0x0ffffff013137812 */ /* 0x000fe400078ec0ff */
[----:B------:R-:W-:-:S02]  /*0ea0*/  CS2R R50, SRZ ;  /* 0x0000000000327805 */ /* 0x000fc4000001ff00 */
[----:B------:R-:W-:Y:S02]  /*0eb0*/  LOP3.LUT R42, R47, 0xffffff0, RZ, 0xc0, !PT ;  /* 0x0ffffff02f2a7812 */ /* 0x000fe400078ec0ff */
[----:B------:R-:W-:Y:S01]  /*0ec0*/  LOP3.LUT R47, R40, 0xffffff0, RZ, 0xc0, !PT ;  /* 0x0ffffff0282f7812 */ /* 0x000fe200078ec0ff */
[----:B------:R-:W-:Y:S01]  /*0ed0*/  IMAD R40, R14, 0x100, R45 ;  /* 0x000001000e287824 */ /* 0x000fe200078e022d */
[----:B------:R-:W-:Y:S01]  /*0ee0*/  LOP3.LUT R0, R15, 0x38, RZ, 0xfc, !PT ;  /* 0x000000380f007812 */ /* 0x000fe200078efcff */
[----:B------:R-:W-:Y:S01]  /*0ef0*/  IMAD.IADD R58, R58, 0x1, -R19 ;  /* 0x000000013a3a7824 */ /* 0x000fe200078e0a13 */
[----:B------:R-:W-:Y:S01]  /*0f00*/  LEA.HI R36, R34, R34, RZ, 0x4 ;  /* 0x0000002222247211 */ /* 0x000fe200078f20ff */
[----:B------:R-:W1:Y:S01]  /*0f10*/  LDC.64 R18, c[0x0][0x210] ;  /* 0x00008400ff127b82 */ /* 0x000e620000000a00 */
[----:B------:R-:W-:Y:S01]  /*0f20*/  IMAD.IADD R55, R55, 0x1, R40 ;  /* 0x0000000137377824 */ /* 0x000fe200078e0228 */
[----:B------:R-:W-:Y:S01]  /*0f30*/  LEA.HI R40, R60, R60, RZ, 0x4 ;  /* 0x0000003c3c287211 */ /* 0x000fe200078f20ff */
[----:B------:R-:W-:Y:S01]  /*0f40*/  IMAD R43, R0, 0x100, R43 ;  /* 0x00000100002b7824 */ /* 0x000fe200078e022b */
[----:B------:R-:W-:Y:S01]  /*0f50*/  LOP3.LUT R12, R12, 0xffffc000, RZ, 0xc0, !PT ;  /* 0xffffc0000c0c7812 */ /* 0x000fe200078ec0ff */
[----:B------:R-:W-:Y:S01]  /*0f60*/  IMAD.IADD R56, R56, 0x1, -R47 ;  /* 0x0000000138387824 */ /* 0x000fe200078e0a2f */
[----:B------:R-:W-:Y:S01]  /*0f70*/  LOP3.LUT R45, R40, 0xffffff0, RZ, 0xc0, !PT ;  /* 0x0ffffff0282d7812 */ /* 0x000fe200078ec0ff */
[----:B------:R-:W-:Y:S01]  /*0f80*/  IMAD.IADD R59, R38, 0x1, R43 ;  /* 0x00000001263b7824 */ /* 0x000fe200078e022b */
[----:B------:R-:W-:-:S02]  /*0f90*/  LEA.HI R40, R62, R62, RZ, 0x4 ;  /* 0x0000003e3e287211 */ /* 0x000fc400078f20ff */
[----:B------:R-:W-:Y:S02]  /*0fa0*/  SHF.R.S32.HI R24, RZ, 0xa, R24 ;  /* 0x0000000aff187819 */ /* 0x000fe40000011418 */
[----:B------:R-:W-:Y:S02]  /*0fb0*/  CS2R R46, SRZ ;  /* 0x00000000002e7805 */ /* 0x000fe4000001ff00 */
[----:B------:R-:W-:Y:S02]  /*0fc0*/  LOP3.LUT R39, R40, 0xffffff0, RZ, 0xc0, !PT ;  /* 0x0ffffff028277812 */ /* 0x000fe400078ec0ff */
[----:B------:R-:W-:Y:S02]  /*0fd0*/  SHF.R.S32.HI R20, RZ, 0xa, R20 ;  /* 0x0000000aff147819 */ /* 0x000fe40000011414 */
[----:B------:R-:W-:Y:S01]  /*0fe0*/  LOP3.LUT R9, R15, 0x30, RZ, 0xfc, !PT ;  /* 0x000000300f097812 */ /* 0x000fe200078efcff */
[----:B------:R-:W-:Y:S01]  /*0ff0*/  IMAD.IADD R62, R62, 0x1, -R39 ;  /* 0x000000013e3e7824 */ /* 0x000fe200078e0a27 */
[----:B------:R-:W-:Y:S01]  /*1000*/  LEA.HI R38, R64, R64, RZ, 0x4 ;  /* 0x0000004040267211 */ /* 0x000fe200078f20ff */
[----:B------:R-:W-:Y:S01]  /*1010*/  IMAD R13, R14, 0x100, R13 ;  /* 0x000001000e0d7824 */ /* 0x000fe200078e020d */
[----:B------:R-:W-:Y:S01]  /*1020*/  SHF.R.S32.HI R2, RZ, 0xa, R2 ;  /* 0x0000000aff027819 */ /* 0x000fe20000011402 */
[----:B------:R-:W-:Y:S01]  /*1030*/  IMAD.IADD R53, R53, 0x1, -R42 ;  /* 0x0000000135357824 */ /* 0x000fe200078e0a2a */
[----:B------:R-:W-:Y:S01]  /*1040*/  LOP3.LUT R39, R38, 0xffffff0, RZ, 0xc0, !PT ;  /* 0x0ffffff026277812 */ /* 0x000fe200078ec0ff */
[----:B-1----:R-:W-:Y:S01]  /*1050*/  IMAD.WIDE R18, R37, 0x8, R18 ;  /* 0x0000000825127825 */ /* 0x002fe200078e0212 */
[----:B------:R-:W-:-:S03]  /*1060*/  LOP3.LUT R37, R36, 0xffffff0, RZ, 0xc0, !PT ;  /* 0x0ffffff024257812 */ /* 0x000fc600078ec0ff */
[----:B------:R-:W-:Y:S01]  /*1070*/  IMAD.IADD R64, R64, 0x1, -R39 ;  /* 0x0000000140407824 */ /* 0x000fe200078e0a27 */
[----:B------:R-:W-:Y:S01]  /*1080*/  CS2R R38, SRZ ;  /* 0x0000000000267805 */ /* 0x000fe2000001ff00 */
[----:B------:R-:W-:Y:S01]  /*1090*/  IMAD.IADD R66, R34, 0x1, -R37 ;  /* 0x0000000122427824 */ /* 0x000fe200078e0a25 */
[----:B------:R-:W-:Y:S01]  /*10a0*/  LEA.HI R34, R21, R21, RZ, 0x4 ;  /* 0x0000001515227211 */ /* 0x000fe200078f20ff */
[----:B------:R-:W-:Y:S01]  /*10b0*/  IMAD R36, R30, 0x100, R41 ;  /* 0x000001001e247824 */ /* 0x000fe200078e0229 */
[----:B------:R-:W-:Y:S01]  /*10c0*/  CS2R R40, SRZ ;  /* 0x0000000000287805 */ /* 0x000fe2000001ff00 */
[----:B------:R-:W-:Y:S01]  /*10d0*/  IMAD.IADD R72, R12, 0x1, R35 ;  /* 0x000000010c487824 */ /* 0x000fe200078e0223 */
[----:B------:R-:W2:Y:S01]  /*10e0*/  @!P0 LDG.E.EL.64 R38, desc[UR4][R18.64] ;  /* 0x0000000412268981 */ /* 0x000ea2000c2e1b00 */
[----:B------:R-:W-:Y:S01]  /*10f0*/  LOP3.LUT R34, R34, 0xffffff0, RZ, 0xc0, !PT ;  /* 0x0ffffff022227812 */ /* 0x000fe200078ec0ff */
[----:B------:R-:W-:Y:S01]  /*1100*/  IMAD.IADD R65, R33, 0x1, R36 ;  /* 0x0000000121417824 */ /* 0x000fe200078e0224 */
[----:B------:R-:W-:Y:S01]  /*1110*/  LEA.HI R33, R24, R24, RZ, 0x4 ;  /* 0x0000001818217211 */ /* 0x000fe200078f20ff */
[----:B------:R-:W3:Y:S01]  /*1120*/  @!P0 LDG.E.EL.64 R40, desc[UR4][R18.64] ;  /* 0x0000000412288981 */ /* 0x000ee2000c2e1b00 */
[----:B------:R-:W-:Y:S01]  /*1130*/  LOP3.LUT R12, R10, 0xffffc000, RZ, 0xc0, !PT ;  /* 0xffffc0000a0c7812 */ /* 0x000fe200078ec0ff */
[----:B------:R-:W-:Y:S01]  /*1140*/  IMAD.IADD R67, R21, 0x1, -R34 ;  /* 0x0000000115437824 */ /* 0x000fe200078e0a22 */
[----:B------:R-:W-:-:S02]  /*1150*/  CS2R R34, SRZ ;  /* 0x0000000000227805 */ /* 0x000fc4000001ff00 */
[----:B------:R-:W-:Y:S01]  /*1160*/  LEA.HI R10, R20, R20, RZ, 0x4 ;  /* 0x00000014140a7211 */ /* 0x000fe200078f20ff */
[----:B------:R-:W4:Y:S01]  /*1170*/  @!P0 LDG.E.EL.64 R46, desc[UR4][R18.64] ;  /* 0x00000004122e8981 */ /* 0x000f22000c2e1b00 */
[----:B------:R-:W-:Y:S01]  /*1180*/  LOP3.LUT R33, R33, 0xffffff0, RZ, 0xc0, !PT ;  /* 0x0ffffff021217812 */ /* 0x000fe200078ec0ff */
[----:B------:R-:W-:Y:S01]  /*1190*/  IMAD.IADD R60, R60, 0x1, -R45 ;  /* 0x000000013c3c7824 */ /* 0x000fe200078e0a2d */
[----:B------:R-:W-:Y:S01]  /*11a0*/  LOP3.LUT R21, R10, 0xffffff0, RZ, 0xc0, !PT ;  /* 0x0ffffff00a157812 */ /* 0x000fe200078ec0ff */
[----:B------:R-:W4:Y:S01]  /*11b0*/  @!P0 LDG.E.EL.64 R34, desc[UR4][R18.64] ;  /* 0x0000000412228981 */ /* 0x000f22000c2e1b00 */
[----:B------:R-:W-:Y:S01]  /*11c0*/  CS2R R44, SRZ ;  /* 0x00000000002c7805 */ /* 0x000fe2000001ff00 */
[----:B------:R-:W-:Y:S02]  /*11d0*/  IMAD.IADD R68, R24, 0x1, -R33 ;  /* 0x0000000118447824 */ /* 0x000fe400078e0a21 */
[----:B------:R-:W-:Y:S01]  /*11e0*/  IMAD R33, R27, 0x100, R32 ;  /* 0x000001001b217824 */ /* 0x000fe200078e0220 */
[----:B------:R-:W-:Y:S01]  /*11f0*/  SHF.R.S32.HI R5, RZ, 0xa, R5 ;  /* 0x0000000aff057819 */ /* 0x000fe20000011405 */
[----:B------:R-:W-:Y:S01]  /*1200*/  IMAD.IADD R69, R20, 0x1, -R21 ;  /* 0x0000000114457824 */ /* 0x000fe200078e0a15 */
[----:B------:R-:W-:Y:S01]  /*1210*/  CS2R R20, SRZ ;  /* 0x0000000000147805 */ /* 0x000fe2000001ff00 */
[----:B------:R-:W-:Y:S01]  /*1220*/  IMAD.IADD R74, R12, 0x1, R33 ;  /* 0x000000010c4a7824 */ /* 0x000fe200078e0221 */
[----:B------:R-:W-:Y:S01]  /*1230*/  LOP3.LUT R10, R3, 0xffffc000, RZ, 0xc0, !PT ;  /* 0xffffc000030a7812 */ /* 0x000fe200078ec0ff */
[----:B------:R-:W4:Y:S01]  /*1240*/  @!P0 LDG.E.EL.64 R44, desc[UR4][R18.64] ;  /* 0x00000004122c8981 */ /* 0x000f22000c2e1b00 */
[----:B------:R-:W-:Y:S01]  /*1250*/  LOP3.LUT R12, R6, 0xffffc000, RZ, 0xc0, !PT ;  /* 0xffffc000060c7812 */ /* 0x000fe200078ec0ff */
[----:B------:R-:W-:-:S02]  /*1260*/  IMAD R43, R9, 0x100, R26 ;  /* 0x00000100092b7824 */ /* 0x000fc400078e021a */
[----:B------:R-:W4:Y:S01]  /*1270*/  @!P0 LDG.E.EL.64 R20, desc[UR4][R18.64+0x8] ;  /* 0x0000080412148981 */ /* 0x000f22000c2e1b00 */
[----:B------:R-:W-:Y:S01]  /*1280*/  IMAD R48, R9, 0x100, R48 ;  /* 0x0000010009307824 */ /* 0x000fe200078e0230 */
[----:B------:R-:W-:Y:S01]  /*1290*/  LEA.HI R3, R2, R2, RZ, 0x4 ;  /* 0x0000000202037211 */ /* 0x000fe200078f20ff */
[----:B------:R-:W-:Y:S01]  /*12a0*/  IMAD.IADD R93, R10, 0x1, R13 ;  /* 0x000000010a5d7824 */ /* 0x000fe200078e020d */
[----:B------:R-:W4:Y:S01]  /*12b0*/  @!P0 LDG.E.EL.64 R50, desc[UR4][R18.64] ;  /* 0x0000000412328981 */ /* 0x000f22000c2e1b00 */
[----:B------:R-:W-:Y:S01]  /*12c0*/  IMAD.IADD R95, R12, 0x1, R43 ;  /* 0x000000010c5f7824 */ /* 0x000fe200078e022b */
[----:B------:R-:W-:Y:S01]  /*12d0*/  CS2R R12, SRZ ;  /* 0x00000000000c7805 */ /* 0x000fe2000001ff00 */
[----:B------:R-:W-:Y:S01]  /*12e0*/  IMAD.IADD R57, R57, 0x1, R48 ;  /* 0x0000000139397824 */ /* 0x000fe200078e0230 */
[----:B------:R-:W-:Y:S02]  /*12f0*/  LEA.HI R6, R5, R5, RZ, 0x4 ;  /* 0x0000000505067211 */ /* 0x000fe400078f20ff */
[----:B------:R-:W-:-:S02]  /*1300*/  CS2R R48, SRZ ;  /* 0x0000000000307805 */ /* 0x000fc4000001ff00 */
[----:B------:R-:W-:Y:S02]  /*1310*/  LOP3.LUT R3, R3, 0xffffff0, RZ, 0xc0, !PT ;  /* 0x0ffffff003037812 */ /* 0x000fe400078ec0ff */
[----:B------:R-:W-:Y:S02]  /*1320*/  CS2R R32, SRZ ;  /* 0x0000000000207805 */ /* 0x000fe4000001ff00 */
[----:B------:R-:W-:Y:S01]  /*1330*/  SHF.R.S32.HI R7, RZ, 0xa, R7 ;  /* 0x0000000aff077819 */ /* 0x000fe20000011407 */
[----:B------:R-:W4:Y:S01]  /*1340*/  @!P0 LDG.E.EL.64 R12, desc[UR4][R18.64+0x8] ;  /* 0x00000804120c8981 */ /* 0x000f22000c2e1b00 */
[----:B------:R-:W-:Y:S02]  /*1350*/  LOP3.LUT R6, R6, 0xffffff0, RZ, 0xc0, !PT ;  /* 0x0ffffff006067812 */ /* 0x000fe400078ec0ff */
[----:B------:R-:W-:Y:S02]  /*1360*/  CS2R R36, SRZ ;  /* 0x0000000000247805 */ /* 0x000fe4000001ff00 */
[----:B------:R-:W-:Y:S01]  /*1370*/  LOP3.LUT R4, R4, 0xffffc000, RZ, 0xc0, !PT ;  /* 0xffffc00004047812 */ /* 0x000fe200078ec0ff */
[----:B------:R-:W-:Y:S01]  /*1380*/  IMAD.IADD R26, R2, 0x1, -R3 ;  /* 0x00000001021a7824 */ /* 0x000fe200078e0a03 */
[----:B------:R-:W-:Y:S01]  /*1390*/  LEA.HI R2, R7, R7, RZ, 0x4 ;  /* 0x0000000707027211 */ /* 0x000fe200078f20ff */
[----:B------:R-:W-:Y:S01]  /*13a0*/  IMAD R23, R0, 0x100, R23 ;  /* 0x0000010000177824 */ /* 0x000fe200078e0217 */
[----:B------:R-:W4:Y:S01]  /*13b0*/  @!P0 LDG.E.EL.64 R48, desc[UR4][R18.64] ;  /* 0x0000000412308981 */ /* 0x000f22000c2e1b00 */
[----:B------:R-:W-:-:S03]  /*13c0*/  IMAD.IADD R70, R5, 0x1, -R6 ;  /* 0x0000000105467824 */ /* 0x000fc600078e0a06 */
[----:B------:R-:W4:Y:S01]  /*13d0*/  @!P0 LDG.E.EL.64 R32, desc[UR4][R18.64] ;  /* 0x0000000412208981 */ /* 0x000f22000c2e1b00 */
[----:B------:R-:W-:Y:S01]  /*13e0*/  IMAD.IADD R24, R4, 0x1, R23 ;  /* 0x0000000104187824 */ /* 0x000fe200078e0217 */
[----:B------:R-:W-:Y:S02]  /*13f0*/  LOP3.LUT R2, R2, 0xffffff0, RZ, 0xc0, !PT ;  /* 0x0ffffff002027812 */ /* 0x000fe400078ec0ff */
[----:B------:R-:W-:Y:S01]  /*1400*/  CS2R R4, SRZ ;  /* 0x0000000000047805 */ /* 0x000fe2000001ff00 */
[----:B------:R-:W4:Y:S01]  /*1410*/  @!P0 LDG.E.EL.64 R36, desc[UR4][R18.64+0x8] ;  /* 0x0000080412248981 */ /* 0x000f22000c2e1b00 */
[----:B------:R-:W-:Y:S01]  /*1420*/  CS2R R42, SRZ ;  /* 0x00000000002a7805 */ /* 0x000fe2000001ff00 */
[----:B------:R-:W-:Y:S01]  /*1430*/  IMAD R71, R11, 0x10, R8 ;  /* 0x000000100b477824 */ /* 0x000fe200078e0208 */
[----:B------:R-:W-:Y:S01]  /*1440*/  CS2R R10, SRZ ;  /* 0x00000000000a7805 */ /* 0x000fe2000001ff00 */
[----:B------:R-:W-:Y:S01]  /*1450*/  IMAD.IADD R79, R7, 0x1, -R2 ;  /* 0x00000001074f7824 */ /* 0x000fe200078e0a02 */
[----:B------:R-:W-:Y:S01]  /*1460*/  CS2R R6, SRZ ;  /* 0x0000000000067805 */ /* 0x000fe2000001ff00 */
[----:B------:R-:W4:Y:S01]  /*1470*/  @!P0 LDG.E.EL.64 R4, desc[UR4][R18.64+0x8] ;  /* 0x0000080412048981 */ /* 0x000f22000c2e1b00 */
[----:B------:R-:W-:-:S03]  /*1480*/  CS2R R2, SRZ ;  /* 0x0000000000027805 */ /* 0x000fc6000001ff00 */
[----:B------:R-:W4:Y:S04]  /*1490*/  @!P0 LDG.E.EL.64 R42, desc[UR4][R18.64+0x8] ;  /* 0x00000804122a8981 */ /* 0x000f28000c2e1b00 */
[----:B------:R-:W4:Y:S04]  /*14a0*/  @!P0 LDG.E.EL.64 R6, desc[UR4][R18.64+0x8] ;  /* 0x0000080412068981 */ /* 0x000f28000c2e1b00 */
[----:B------:R-:W4:Y:S04]  /*14b0*/  @!P0 LDG.E.EL.64 R10, desc[UR4][R18.64+0x8] ;  /* 0x00000804120a8981 */ /* 0x000f28000c2e1b00 */
[----:B------:R1:W4:Y:S01]  /*14c0*/  @!P0 LDG.E.EL.64 R2, desc[UR4][R18.64+0x8] ;  /* 0x0000080412028981 */ /* 0x000322000c2e1b00 */
[----:B------:R-:W-:-:S02]  /*14d0*/  IMAD R17, R22, 0x10, R17 ;  /* 0x0000001016117824 */ /* 0x000fc400078e0211 */
[----:B------:R-:W5:Y:S01]  /*14e0*/  LDC.64 R22, c[0x0][0x220] ;  /* 0x00008800ff167b82 */ /* 0x000f620000000a00 */
[----:B------:R-:W-:Y:S02]  /*14f0*/  IMAD R31, R56, 0x10, R31 ;  /* 0x00000010381f7824 */ /* 0x000fe400078e021f */
[----:B------:R-:W-:Y:S01]  /*1500*/  IMAD R77, R60, 0x10, R57 ;  /* 0x000000103c4d7824 */ /* 0x000fe200078e0239 */
[----:B------:R-:W-:Y:S01]  /*1510*/  CS2R R56, SRZ ;  /* 0x0000000000387805 */ /* 0x000fe2000001ff00 */
[----:B------:R-:W-:Y:S02]  /*1520*/  IMAD R81, R62, 0x10, R59 ;  /* 0x000000103e517824 */ /* 0x000fe400078e023b */
[----:B------:R-:W-:Y:S02]  /*1530*/  IMAD R85, R66, 0x10, R63 ;  /* 0x0000001042557824 */ /* 0x000fe400078e023f */
[----:B------:R-:W-:Y:S02]  /*1540*/  IMAD R73, R53, 0x10, R52 ;  /* 0x0000001035497824 */ /* 0x000fe400078e0234 */
[----:B------:R-:W-:-:S02]  /*1550*/  IMAD R75, R58, 0x10, R55 ;  /* 0x000000103a4b7824 */ /* 0x000fc400078e0237 */
[----:B------:R-:W-:Y:S02]  /*1560*/  IMAD R25, R54, 0x10, R25 ;  /* 0x0000001036197824 */ /* 0x000fe400078e0219 */
[----:B------:R-:W-:Y:S02]  /*1570*/  IMAD R83, R64, 0x10, R61 ;  /* 0x0000001040537824 */ /* 0x000fe400078e023d */
[----:B------:R-:W-:Y:S01]  /*1580*/  IMAD R89, R67, 0x10, R72 ;  /* 0x0000001043597824 */ /* 0x000fe200078e0248 */
[----:B------:R-:W-:Y:S01]  /*1590*/  CS2R R58, SRZ ;  /* 0x00000000003a7805 */ /* 0x000fe2000001ff00 */
[----:B------:R-:W-:Y:S02]  /*15a0*/  IMAD R87, R68, 0x10, R65 ;  /* 0x0000001044577824 */ /* 0x000fe400078e0241 */
[--C-:B0----5:R-:W-:Y:S01]  /*15b0*/  IMAD.WIDE R62, R17, 0x4, R22.reuse ;  /* 0x00000004113e7825 */ /* 0x121fe200078e0216 */
[----:B------:R-:W-:Y:S02]  /*15c0*/  CS2R R60, SRZ ;  /* 0x00000000003c7805 */ /* 0x000fe4000001ff00 */
[----:B------:R-:W-:Y:S01]  /*15d0*/  CS2R R64, SRZ ;  /* 0x0000000000407805 */ /* 0x000fe2000001ff00 */
[----:B-1----:R-:W-:Y:S01]  /*15e0*/  IMAD.WIDE R18, R71, 0x4, R22 ;  /* 0x0000000447127825 */ /* 0x002fe200078e0216 */
[----:B------:R0:W4:Y:S03]  /*15f0*/  @!P0 LDG.E.EL R57, desc[UR4][R62.64] ;  /* 0x000000043e398981 */ /* 0x000126000c2e1900 */
[----:B------:R-:W-:-:S02]  /*1600*/  IMAD R95, R70, 0x10, R95 ;  /* 0x00000010465f7824 */ /* 0x000fc400078e025f */
[----:B------:R-:W-:-:S04]  /*1610*/  IMAD.WIDE R66, R73, 0x4, R22 ;  /* 0x0000000449427825 */ /* 0x000fc800078e0216 */
[----:B------:R-:W-:Y:S01]  /*1620*/  IMAD R91, R69, 0x10, R74 ;  /* 0x00000010455b7824 */ /* 0x000fe200078e024a */
[----:B0-----:R-:W-:Y:S01]  /*1630*/  CS2R R62, SRZ ;  /* 0x00000000003e7805 */ /* 0x001fe2000001ff00 */
[--C-:B------:R-:W-:Y:S01]  /*1640*/  IMAD.WIDE R70, R75, 0x4, R22.reuse ;  /* 0x000000044b467825 */ /* 0x100fe200078e0216 */
[----:B------:R0:W4:Y:S03]  /*1650*/  @!P0 LDG.E.EL R58, desc[UR4][R66.64] ;  /* 0x00000004423a8981 */ /* 0x000126000c2e1900 */
[--C-:B------:R-:W-:Y:S01]  /*1660*/  IMAD.WIDE R72, R77, 0x4, R22.reuse ;  /* 0x000000044d487825 */ /* 0x100fe200078e0216 */
[----:B------:R-:W4:Y:S03]  /*1670*/  @!P0 LDG.E.EL R60, desc[UR4][R70.64] ;  /* 0x00000004463c8981 */ /* 0x000f26000c2e1900 */
[--C-:B------:R-:W-:Y:S01]  /*1680*/  IMAD.WIDE R52, R25, 0x4, R22.reuse ;  /* 0x0000000419347825 */ /* 0x100fe200078e0216 */
[----:B------:R-:W4:Y:S03]  /*1690*/  @!P0 LDG.E.EL R61, desc[UR4][R72.64] ;  /* 0x00000004483d8981 */ /* 0x000f26000c2e1900 */
[--C-:B------:R-:W-:Y:S01]  /*16a0*/  IMAD.WIDE R74, R83, 0x4, R22.reuse ;  /* 0x00000004534a7825 */ /* 0x100fe200078e0216 */
[----:B------:R1:W4:Y:S03]  /*16b0*/  @!P0 LDG.E.EL R56, desc[UR4][R52.64] ;  /* 0x0000000434388981 */ /* 0x000326000c2e1900 */
[--C-:B------:R-:W-:Y:S01]  /*16c0*/  IMAD.WIDE R76, R85, 0x4, R22.reuse ;  /* 0x00000004554c7825 */ /* 0x100fe200078e0216 */
[----:B------:R5:W4:Y:S03]  /*16d0*/  @!P0 LDG.E.EL R63, desc[UR4][R74.64] ;  /* 0x000000044a3f8981 */ /* 0x000b26000c2e1900 */
[----:B------:R-:W-:Y:S01]  /*16e0*/  IMAD.WIDE R68, R31, 0x4, R22 ;  /* 0x000000041f447825 */ /* 0x000fe200078e0216 */
[----:B------:R5:W4:Y:S03]  /*16f0*/  @!P0 LDG.E.EL R64, desc[UR4][R76.64] ;  /* 0x000000044c408981 */ /* 0x000b26000c2e1900 */
[----:B------:R-:W-:Y:S01]  /*1700*/  IMAD R93, R26, 0x10, R93 ;  /* 0x000000101a5d7824 */ /* 0x000fe200078e025d */
[----:B------:R5:W4:Y:S01]  /*1710*/  @!P0 LDG.E.EL R59, desc[UR4][R68.64] ;  /* 0x00000004443b8981 */ /* 0x000b22000c2e1900 */
[----:B------:R-:W-:Y:S01]  /*1720*/  IMAD R83, R79, 0x10, R24 ;  /* 0x000000104f537824 */ /* 0x000fe200078e0218 */
[----:B0-----:R-:W-:Y:S01]  /*1730*/  CS2R R66, SRZ ;  /* 0x0000000000427805 */ /* 0x001fe2000001ff00 */
[----:B------:R-:W-:-:S02]  /*1740*/  IMAD.MOV.U32 R55, RZ, RZ, RZ ;  /* 0x000000ffff377224 */ /* 0x000fc400078e00ff */
[----:B-1----:R-:W-:-:S04]  /*1750*/  IMAD.WIDE R52, R81, 0x4, R22 ;  /* 0x0000000451347825 */ /* 0x002fc800078e0216 */
[----:B-----5:R-:W-:Y:S01]  /*1760*/  IMAD.MOV.U32 R74, RZ, RZ, RZ ;  /* 0x000000ffff4a7224 */ /* 0x020fe200078e00ff */
[----:B------:R0:W4:Y:S01]  /*1770*/  @!P0 LDG.E.EL R55, desc[UR4][R18.64] ;  /* 0x0000000412378981 */ /* 0x000122000c2e1900 */
[----:B------:R-:W-:Y:S02]  /*1780*/  IMAD.MOV.U32 R71, RZ, RZ, RZ ;  /* 0x000000ffff477224 */ /* 0x000fe400078e00ff */
[----:B------:R-:W-:Y:S01]  /*1790*/  IMAD.MOV.U32 R76, RZ, RZ, RZ ;  /* 0x000000ffff4c7224 */ /* 0x000fe200078e00ff */
[----:B------:R1:W4:Y:S01]  /*17a0*/  @!P0 LDG.E.EL R62, desc[UR4][R52.64] ;  /* 0x00000004343e8981 */ /* 0x000322000c2e1900 */
[----:B------:R-:W-:-:S04]  /*17b0*/  IMAD.WIDE R24, R87, 0x4, R22 ;  /* 0x0000000457187825 */ /* 0x000fc800078e0216 */
[--C-:B------:R-:W-:Y:S01]  /*17c0*/  IMAD.WIDE R68, R89, 0x4, R22.reuse ;  /* 0x0000000459447825 */ /* 0x100fe200078e0216 */
[----:B------:R-:W4:Y:S01]  /*17d0*/  @!P0 LDG.E.EL R65, desc[UR4][R24.64] ;  /* 0x0000000418418981 */ /* 0x000f22000c2e1900 */
[----:B0-----:R-:W1:Y:S02]  /*17e0*/  LDC.64 R18, c[0x0][0x228] ;  /* 0x00008a00ff127b82 */ /* 0x001e640000000a00 */
[--C-:B------:R-:W-:Y:S01]  /*17f0*/  IMAD.WIDE R72, R91, 0x4, R22.reuse ;  /* 0x000000045b487825 */ /* 0x100fe200078e0216 */
[----:B------:R-:W4:Y:S03]  /*1800*/  @!P0 LDG.E.EL R66, desc[UR4][R68.64] ;  /* 0x0000000444428981 */ /* 0x000f26000c2e1900 */
[--C-:B------:R-:W-:Y:S01]  /*1810*/  IMAD.WIDE R78, R93, 0x4, R22.reuse ;  /* 0x000000045d4e7825 */ /* 0x100fe200078e0216 */
[----:B------:R-:W4:Y:S03]  /*1820*/  @!P0 LDG.E.EL R67, desc[UR4][R72.64] ;  /* 0x0000000448438981 */ /* 0x000f26000c2e1900 */
[--C-:B------:R-:W-:Y:S01]  /*1830*/  IMAD.WIDE R80, R95, 0x4, R22.reuse ;  /* 0x000000045f507825 */ /* 0x100fe200078e0216 */
[----:B------:R2:W4:Y:S03]  /*1840*/  @!P0 LDG.E.EL R74, desc[UR4][R78.64] ;  /* 0x000000044e4a8981 */ /* 0x000526000c2e1900 */
[----:B------:R-:W-:Y:S01]  /*1850*/  IMAD.WIDE R82, R83, 0x4, R22 ;  /* 0x0000000453527825 */ /* 0x000fe200078e0216 */
[----:B------:R-:W4:Y:S04]  /*1860*/  @!P0 LDG.E.EL R71, desc[UR4][R80.64] ;  /* 0x0000000450478981 */ /* 0x000f28000c2e1900 */
[----:B------:R-:W4:Y:S01]  /*1870*/  @!P0 LDG.E.EL R76, desc[UR4][R82.64] ;  /* 0x00000004524c8981 */ /* 0x000f22000c2e1900 */
[----:B-1----:R-:W-:-:S05]  /*1880*/  IMAD.WIDE.U32 R52, R15, 0x4, R18 ;  /* 0x000000040f347825 */ /* 0x002fca00078e0012 */
[----:B------:R-:W5:Y:S04]  /*1890*/  LDG.E.EL R26, desc[UR4][R52.64] ;  /* 0x00000004341a7981 */ /* 0x000f68000c2e1900 */
[----:B------:R-:W5:Y:S04]  /*18a0*/  LDG.E.EL R25, desc[UR4][R52.64+0x20] ;  /* 0x0000200434197981 */ /* 0x000f68000c2e1900 */
[----:B------:R-:W5:Y:S04]  /*18b0*/  LDG.E.EL R24, desc[UR4][R52.64+0x40] ;  /* 0x0000400434187981 */ /* 0x000f68000c2e1900 */
[----:B------:R-:W5:Y:S04]  /*18c0*/  LDG.E.EL R23, desc[UR4][R52.64+0x60] ;  /* 0x0000600434177981 */ /* 0x000f68000c2e1900 */
[----:B------:R-:W5:Y:S04]  /*18d0*/  LDG.E.EL R22, desc[UR4][R52.64+0x80] ;  /* 0x0000800434167981 */ /* 0x000f68000c2e1900 */
[----:B------:R-:W5:Y:S04]  /*18e0*/  LDG.E.EL R19, desc[UR4][R52.64+0xa0] ;  /* 0x0000a00434137981 */ /* 0x000f68000c2e1900 */
[----:B------:R-:W5:Y:S04]  /*18f0*/  LDG.E.EL R18, desc[UR4][R52.64+0xc0] ;  /* 0x0000c00434127981 */ /* 0x000f68000c2e1900 */
[----:B------:R0:W5:Y:S01]  /*1900*/  LDG.E.EL R17, desc[UR4][R52.64+0xe0] ;  /* 0x0000e00434117981 */ /* 0x000162000c2e1900 */
[----:B--2---:R-:W-:-:S04]  /*1910*/  SEL R78, R39, RZ, !P0 ;  /* 0x000000ff274e7207 */ /* 0x004fc80004000000 */
[----:B------:R-:W-:Y:S02]  /*1920*/  SHF.R.U32.HI R39, RZ, 0x15, R78 ;  /* 0x00000015ff277819 */ /* 0x000fe4000001164e */
[----:B---3--:R-:W-:Y:S02]  /*1930*/  SEL R8, R41, RZ, !P0 ;  /* 0x000000ff29087207 */ /* 0x008fe40004000000 */
[----:B------:R-:W-:Y:S02]  /*1940*/  SEL R38, R38, RZ, !P0 ;  /* 0x000000ff26267207 */ /* 0x000fe40004000000 */
[----:B------:R-:W-:Y:S02]  /*1950*/  LOP3.LUT R39, R39, 0x400, RZ, 0xc0, !PT ;  /* 0x0000040027277812 */ /* 0x000fe400078ec0ff */
[----:B------:R-:W-:Y:S02]  /*1960*/  SHF.R.U32.HI R31, RZ, 0x15, R8 ;  /* 0x00000015ff1f7819 */ /* 0x000fe40000011608 */
[----:B------:R-:W-:-:S02]  /*1970*/  IADD3 R39, P1, R39, R38, RZ ;  /* 0x0000002627277210 */ /* 0x000fc40007f3e0ff */
[----:B----4-:R-:W-:Y:S02]  /*1980*/  SEL R38, R47, RZ, !P0 ;  /* 0x000000ff2f267207 */ /* 0x010fe40004000000 */
[----:B------:R-:W-:Y:S02]  /*1990*/  SEL R41, R40, RZ, !P0 ;  /* 0x000000ff28297207 */ /* 0x000fe40004000000 */
[----:B------:R-:W-:Y:S02]  /*19a0*/  LOP3.LUT R40, R31, 0x400, RZ, 0xc0, !PT ;  /* 0x000004001f287812 */ /* 0x000fe400078ec0ff */
[----:B------:R-:W-:Y:S02]  /*19b0*/  SEL R69, R35, RZ, !P0 ;  /* 0x000000ff23457207 */ /* 0x000fe40004000000 */
[----:B------:R-:W-:Y:S02]  /*19c0*/  SHF.R.U32.HI R31, RZ, 0x15, R38 ;  /* 0x00000015ff1f7819 */ /* 0x000fe40000011626 */
[----:B------:R-:W-:-:S02]  /*19d0*/  SHF.R.U32.HI R35, RZ, 0x15, R69 ;  /* 0x00000015ff237819 */ /* 0x000fc40000011645 */
[----:B------:R-:W-:Y:S02]  /*19e0*/  SEL R46, R46, RZ, !P0 ;  /* 0x000000ff2e2e7207 */ /* 0x000fe40004000000 */
[----:B------:R-:W-:Y:S02]  /*19f0*/  LOP3.LUT R31, R31, 0x400, RZ, 0xc0, !PT ;  /* 0x000004001f1f7812 */ /* 0x000fe400078ec0ff */
[----:B------:R-:W-:Y:S02]  /*1a00*/  SEL R34, R34, RZ, !P0 ;  /* 0x000000ff22227207 */ /* 0x000fe40004000000 */
[----:B------:R-:W-:Y:S02]  /*1a10*/  LOP3.LUT R35, R35, 0x400, RZ, 0xc0, !PT ;  /* 0x0000040023237812 */ /* 0x000fe400078ec0ff */
[----:B------:R-:W-:Y:S02]  /*1a20*/  SEL R54, R45, RZ, !P0 ;  /* 0x000000ff2d367207 */ /* 0x000fe40004000000 */
[----:B------:R-:W-:-:S02]  /*1a30*/  IADD3 R31, P3, R31, R46, RZ ;  /* 0x0000002e1f1f7210 */ /* 0x000fc40007f7e0ff */
[----:B------:R-:W-:Y:S02]  /*1a40*/  SEL R45, R44, RZ, !P0 ;  /* 0x000000ff2c2d7207 */ /* 0x000fe40004000000 */
[----:B------:R-:W-:Y:S02]  /*1a50*/  SEL R44, R21, RZ, !P0 ;  /* 0x000000ff152c7207 */ /* 0x000fe40004000000 */
[----:B------:R-:W-:Y:S01]  /*1a60*/  IADD3 R35, P5, R35, R34, RZ ;  /* 0x0000002223237210 */ /* 0x000fe20007fbe0ff */
[----:B------:R-:W-:Y:S01]  /*1a70*/  IMAD.X R34, RZ, RZ, R38, P3 ;  /* 0x000000ffff227224 */ /* 0x000fe200018e0626 */
[----:B------:R-:W-:Y:S02]  /*1a80*/  SEL R75, R51, RZ, !P0 ;  /* 0x000000ff334b7207 */ /* 0x000fe40004000000 */
[----:B------:R-:W-:Y:S02]  /*1a90*/  SHF.R.U32.HI R38, RZ, 0x15, R44 ;  /* 0x00000015ff267819 */ /* 0x000fe4000001162c */
[----:B------:R-:W-:-:S02]  /*1aa0*/  SHF.R.U32.HI R68, RZ, 0x15, R75 ;  /* 0x00000015ff447819 */ /* 0x000fc4000001164b */
[----:B------:R-:W-:Y:S02]  /*1ab0*/  IADD3 R40, P2, R40, R41, RZ ;  /* 0x0000002928287210 */ /* 0x000fe40007f5e0ff */
[----:B------:R-:W-:Y:S02]  /*1ac0*/  SEL R41, R20, RZ, !P0 ;  /* 0x000000ff14297207 */ /* 0x000fe40004000000 */
[----:B------:R-:W-:Y:S02]  /*1ad0*/  LOP3.LUT R38, R38, 0x400, RZ, 0xc0, !PT ;  /* 0x0000040026267812 */ /* 0x000fe400078ec0ff */
[----:B0-----:R-:W-:Y:S01]  /*1ae0*/  SEL R52, R13, RZ, !P0 ;  /* 0x000000ff0d347207 */ /* 0x001fe20004000000 */
[----:B------:R-:W-:Y:S01]  /*1af0*/  IMAD.X R69, RZ, RZ, R69, P5 ;  /* 0x000000ffff457224 */ /* 0x000fe200028e0645 */
[----:B------:R-:W-:Y:S02]  /*1b00*/  SEL R51, R50, RZ, !P0 ;  /* 0x000000ff32337207 */ /* 0x000fe40004000000 */
[----:B------:R-:W-:-:S02]  /*1b10*/  LOP3.LUT R68, R68, 0x400, RZ, 0xc0, !PT ;  /* 0x0000040044447812 */ /* 0x000fc400078ec0ff */
[----:B------:R-:W-:Y:S02]  /*1b20*/  IADD3 R38, P5, R38, R41, RZ ;  /* 0x0000002926267210 */ /* 0x000fe40007fbe0ff */
[----:B------:R-:W-:Y:S02]  /*1b30*/  SEL R73, R49, RZ, !P0 ;  /* 0x000000ff31497207 */ /* 0x000fe40004000000 */
[----:B------:R-:W-:Y:S02]  /*1b40*/  SEL R72, R33, RZ, !P0 ;  /* 0x000000ff21487207 */ /* 0x000fe40004000000 */
[----:B------:R-:W-:Y:S02]  /*1b50*/  SHF.R.U32.HI R41, RZ, 0x15, R52 ;  /* 0x00000015ff297819 */ /* 0x000fe40000011634 */
[----:B------:R-:W-:Y:S02]  /*1b60*/  IADD3 R68, P6, R68, R51, RZ ;  /* 0x0000003344447210 */ /* 0x000fe40007fde0ff */
[----:B------:R-:W-:-:S02]  /*1b70*/  SHF.R.U32.HI R70, RZ, 0x15, R73 ;  /* 0x00000015ff467819 */ /* 0x000fc40000011649 */
[----:B------:R-:W-:Y:S02]  /*1b80*/  SHF.R.U32.HI R33, RZ, 0x15, R72 ;  /* 0x00000015ff217819 */ /* 0x000fe40000011648 */
[----:B------:R-:W-:Y:S02]  /*1b90*/  SEL R21, R37, RZ, !P0 ;  /* 0x000000ff25157207 */ /* 0x000fe40004000000 */
[----:B------:R-:W-:Y:S02]  /*1ba0*/  SEL R12, R12, RZ, !P0 ;  /* 0x000000ff0c0c7207 */ /* 0x000fe40004000000 */
[----:B------:R-:W-:Y:S01]  /*1bb0*/  LOP3.LUT R41, R41, 0x400, RZ, 0xc0, !PT ;  /* 0x0000040029297812 */ /* 0x000fe200078ec0ff */
[----:B------:R-:W-:Y:S01]  /*1bc0*/  IMAD.X R75, RZ, RZ, R75, P6 ;  /* 0x000000ffff4b7224 */ /* 0x000fe200030e064b */
[----:B------:R-:W-:Y:S02]  /*1bd0*/  SEL R49, R48, RZ, !P0 ;  /* 0x000000ff30317207 */ /* 0x000fe40004000000 */
[----:B------:R-:W-:-:S02]  /*1be0*/  LOP3.LUT R70, R70, 0x400, RZ, 0xc0, !PT ;  /* 0x0000040046467812 */ /* 0x000fc400078ec0ff */
[----:B------:R-:W-:Y:S02]  /*1bf0*/  SEL R46, R32, RZ, !P0 ;  /* 0x000000ff202e7207 */ /* 0x000fe40004000000 */
[----:B------:R-:W-:Y:S02]  /*1c00*/  LOP3.LUT R33, R33, 0x400, RZ, 0xc0, !PT ;  /* 0x0000040021217812 */ /* 0x000fe400078ec0ff */
[----:B------:R-:W-:Y:S02]  /*1c10*/  SHF.R.U32.HI R37, RZ, 0x15, R21 ;  /* 0x00000015ff257819 */ /* 0x000fe40000011615 */
[----:B------:R-:W-:Y:S02]  /*1c20*/  IADD3 R41, P6, R41, R12, RZ ;  /* 0x0000000c29297210 */ /* 0x000fe40007fde0ff */
[----:B------:R-:W-:Y:S02]  /*1c30*/  SEL R12, R5, RZ, !P0 ;  /* 0x000000ff050c7207 */ /* 0x000fe40004000000 */
[----:B------:R-:W-:-:S02]  /*1c40*/  SHF.R.U32.HI R32, RZ, 0x15, R54 ;  /* 0x00000015ff207819 */ /* 0x000fc40000011636 */
[----:B------:R-:W-:Y:S02]  /*1c50*/  SEL R51, R43, RZ, !P0 ;  /* 0x000000ff2b337207 */ /* 0x000fe40004000000 */
[----:B------:R-:W-:Y:S02]  /*1c60*/  IADD3 R70, P4, R70, R49, RZ ;  /* 0x0000003146467210 */ /* 0x000fe40007f9e0ff */
[----:B------:R-:W-:Y:S02]  /*1c70*/  IADD3 R33, P3, R33, R46, RZ ;  /* 0x0000002e21217210 */ /* 0x000fe40007f7e0ff */
[----:B------:R-:W-:Y:S01]  /*1c80*/  SEL R20, R36, RZ, !P0 ;  /* 0x000000ff24147207 */ /* 0x000fe20004000000 */
[----:B------:R-:W-:Y:S01]  /*1c90*/  IMAD.X R36, RZ, RZ, R44, P5 ;  /* 0x000000ffff247224 */ /* 0x000fe200028e062c */
[----:B------:R-:W-:Y:S02]  /*1ca0*/  LOP3.LUT R37, R37, 0x400, RZ, 0xc0, !PT ;  /* 0x0000040025257812 */ /* 0x000fe400078ec0ff */
[----:B------:R-:W-:-:S02]  /*1cb0*/  SHF.R.U32.HI R46, RZ, 0x15, R12 ;  /* 0x00000015ff2e7819 */ /* 0x000fc4000001160c */
[----:B------:R-:W-:Y:S02]  /*1cc0*/  LOP3.LUT R32, R32, 0x400, RZ, 0xc0, !PT ;  /* 0x0000040020207812 */ /* 0x000fe400078ec0ff */
[----:B------:R-:W-:Y:S02]  /*1cd0*/  SHF.R.U32.HI R44, RZ, 0x15, R51 ;  /* 0x00000015ff2c7819 */ /* 0x000fe40000011633 */
[----:B------:R-:W-:Y:S02]  /*1ce0*/  SEL R7, R7, RZ, !P0 ;  /* 0x000000ff07077207 */ /* 0x000fe40004000000 */
[----:B------:R-:W-:Y:S01]  /*1cf0*/  SEL R5, R10, RZ, !P0 ;  /* 0x000000ff0a057207 */ /* 0x000fe20004000000 */
[----:B------:R-:W-:Y:S01]  /*1d00*/  IMAD.X R73, RZ, RZ, R73, P4 ;  /* 0x000000ffff497224 */ /* 0x000fe200020e0649 */
[----:B------:R-:W-:Y:S02]  /*1d10*/  IADD3 R37, P5, R37, R20, RZ ;  /* 0x0000001425257210 */ /* 0x000fe40007fbe0ff */
[----:B------:R-:W-:-:S02]  /*1d20*/  SEL R10, R11, RZ, !P0 ;  /* 0x000000ff0b0a7207 */ /* 0x000fc40004000000 */
[----:B------:R-:W-:Y:S02]  /*1d30*/  SEL R11, R4, RZ, !P0 ;  /* 0x000000ff040b7207 */ /* 0x000fe40004000000 */
[----:B------:R-:W-:Y:S02]  /*1d40*/  LOP3.LUT R46, R46, 0x400, RZ, 0xc0, !PT ;  /* 0x000004002e2e7812 */ /* 0x000fe400078ec0ff */
[----:B------:R-:W-:Y:S02]  /*1d50*/  IADD3 R32, P4, R32, R45, RZ ;  /* 0x0000002d20207210 */ /* 0x000fe40007f9e0ff */
[----:B------:R-:W-:Y:S02]  /*1d60*/  SEL R43, R42, RZ, !P0 ;  /* 0x000000ff2a2b7207 */ /* 0x000fe40004000000 */
[----:B------:R-:W-:Y:S02]  /*1d70*/  LOP3.LUT R44, R44, 0x400, RZ, 0xc0, !PT ;  /* 0x000004002c2c7812 */ /* 0x000fe400078ec0ff */
[----:B------:R-:W-:Y:S01]  /*1d80*/  SEL R47, R3, RZ, !P0 ;  /* 0x000000ff032f7207 */ /* 0x000fe20004000000 */
[----:B------:R-:W-:Y:S01]  /*1d90*/  IMAD.X R72, RZ, RZ, R72, P3 ;  /* 0x000000ffff487224 */ /* 0x000fe200018e0648 */
[----:B------:R-:W-:Y:S01]  /*1da0*/  SHF.R.U32.HI R45, RZ, 0x15, R7 ;  /* 0x00000015ff2d7819 */ /* 0x000fe20000011607 */
[----:B------:R-:W-:Y:S01]  /*1db0*/  IMAD.X R42, RZ, RZ, R21, P5 ;  /* 0x000000ffff2a7224 */ /* 0x000fe200028e0615 */
[----:B------:R-:W-:-:S02]  /*1dc0*/  IADD3 R46, P3, R46, R11, RZ ;  /* 0x0000000b2e2e7210 */ /* 0x000fc40007f7e0ff */
[----:B------:R-:W-:Y:S02]  /*1dd0*/  IADD3 R44, P5, R44, R43, RZ ;  /* 0x0000002b2c2c7210 */ /* 0x000fe40007fbe0ff */
[----:B------:R-:W-:Y:S02]  /*1de0*/  SHF.R.U32.HI R48, RZ, 0x15, R10 ;  /* 0x00000015ff307819 */ /* 0x000fe4000001160a */
[----:B------:R-:W-:Y:S02]  /*1df0*/  SHF.R.U32.HI R53, RZ, 0x15, R47 ;  /* 0x00000015ff357819 */ /* 0x000fe4000001162f */
[----:B------:R-:W-:Y:S02]  /*1e00*/  SEL R6, R6, RZ, !P0 ;  /* 0x000000ff06067207 */ /* 0x000fe40004000000 */
[----:B------:R-:W-:Y:S01]  /*1e10*/  LOP3.LUT R45, R45, 0x400, RZ, 0xc0, !PT ;  /* 0x000004002d2d7812 */ /* 0x000fe200078ec0ff */
[----:B------:R-:W-:Y:S01]  /*1e20*/  IMAD.X R43, RZ, RZ, R12, P3 ;  /* 0x000000ffff2b7224 */ /* 0x000fe200018e060c */
[----:B------:R-:W-:-:S02]  /*1e30*/  SEL R4, R2, RZ, !P0 ;  /* 0x000000ff02047207 */ /* 0x000fc40004000000 */
[----:B------:R-:W-:Y:S02]  /*1e40*/  LOP3.LUT R48, R48, 0x400, RZ, 0xc0, !PT ;  /* 0x0000040030307812 */ /* 0x000fe400078ec0ff */
[----:B------:R-:W-:Y:S02]  /*1e50*/  LOP3.LUT R53, R53, 0x400, RZ, 0xc0, !PT ;  /* 0x0000040035357812 */ /* 0x000fe400078ec0ff */
[----:B------:R-:W-:Y:S02]  /*1e60*/  LOP3.LUT R3, R68, R37, RZ, 0xfc, !PT ;  /* 0x0000002544037212 */ /* 0x000fe400078efcff */
[----:B------:R-:W-:Y:S02]  /*1e70*/  LOP3.LUT R2, R39, R44, RZ, 0xfc, !PT ;  /* 0x0000002c27027212 */ /* 0x000fe400078efcff */
[----:B------:R-:W-:Y:S01]  /*1e80*/  IADD3 R45, P3, R45, R6, RZ ;  /* 0x000000062d2d7210 */ /* 0x000fe20007f7e0ff */
[----:B------:R-:W-:Y:S01]  /*1e90*/  IMAD.X R78, RZ, RZ, R78, P1 ;  /* 0x000000ffff4e7224 */ /* 0x000fe200008e064e */
[----:B------:R-:W-:Y:S01]  /*1ea0*/  IADD3 R48, P1, R48, R5, RZ ;  /* 0x0000000530307210 */ /* 0x000fe20007f3e0ff */
[----:B------:R-:W-:Y:S01]  /*1eb0*/  IMAD.X R51, RZ, RZ, R51, P5 ;  /* 0x000000ffff337224 */ /* 0x000fe200028e0633 */
[----:B------:R-:W-:-:S02]  /*1ec0*/  IADD3 R53, P5, R53, R4, RZ ;  /* 0x0000000435357210 */ /* 0x000fc40007fbe0ff */
[----:B------:R-:W-:Y:S02]  /*1ed0*/  LOP3.LUT R3, R3, R35, R38, 0xfe, !PT ;  /* 0x0000002303037212 */ /* 0x000fe400078efe26 */
[----:B------:R-:W-:Y:S02]  /*1ee0*/  LOP3.LUT R2, R2, R33, R46, 0xfe, !PT ;  /* 0x0000002102027212 */ /* 0x000fe400078efe2e */
[----:B------:R-:W-:Y:S02]  /*1ef0*/  LOP3.LUT R4, R70, R41, RZ, 0xfc, !PT ;  /* 0x0000002946047212 */ /* 0x000fe400078efcff */
[----:B------:R-:W-:Y:S02]  /*1f00*/  LOP3.LUT R5, R40, R45, RZ, 0xfc, !PT ;  /* 0x0000002d28057212 */ /* 0x000fe400078efcff */
[----:B------:R-:W-:Y:S02]  /*1f10*/  LOP3.LUT R2, R3, R2, RZ, 0xfc, !PT ;  /* 0x0000000203027212 */ /* 0x000fe400078efcff */
[----:B------:R-:W-:-:S02]  /*1f20*/  LOP3.LUT R4, R4, R31, R48, 0xfe, !PT ;  /* 0x0000001f04047212 */ /* 0x000fc400078efe30 */
[----:B------:R-:W-:-:S04]  /*1f30*/  LOP3.LUT R3, R5, R32, R53, 0xfe, !PT ;  /* 0x0000002005037212 */ /* 0x000fc800078efe35 */
[----:B------:R-:W-:Y:S02]  /*1f40*/  LOP3.LUT R2, R2, R4, R3, 0xfe, !PT ;  /* 0x0000000402027212 */ /* 0x000fe400078efe03 */
[----:B------:R-:W-:Y:S02]  /*1f50*/  LOP3.LUT R4, R75, R42, RZ, 0xfc, !PT ;  /* 0x0000002a4b047212 */ /* 0x000fe400078efcff */
[----:B------:R-:W-:Y:S01]  /*1f60*/  LOP3.LUT R3, R78, R51, RZ, 0xfc, !PT ;  /* 0x000000334e037212 */ /* 0x000fe200078efcff */
[----:B------:R-:W-:Y:S01]  /*1f70*/  IMAD.X R77, RZ, RZ, R8, P2 ;  /* 0x000000ffff4d7224 */ /* 0x000fe200010e0608 */
[----:B------:R-:W-:Y:S01]  /*1f80*/  LOP3.LUT R4, R4, R69, R36, 0xfe, !PT ;  /* 0x0000004504047212 */ /* 0x000fe200078efe24 */
[----:B------:R-:W-:Y:S01]  /*1f90*/  IMAD.X R52, RZ, RZ, R52, P6 ;  /* 0x000000ffff347224 */ /* 0x000fe200030e0634 */
[----:B------:R-:W-:Y:S01]  /*1fa0*/  LOP3.LUT R3, R3, R72, R43, 0xfe, !PT ;  /* 0x0000004803037212 */ /* 0x000fe200078efe2b */
[----:B------:R-:W-:Y:S02]  /*1fb0*/  IMAD.X R50, RZ, RZ, R7, P3 ;  /* 0x000000ffff327224 */ /* 0x000fe400018e0607 */
[----:B------:R-:W-:Y:S01]  /*1fc0*/  IMAD.X R54, RZ, RZ, R54, P4 ;  /* 0x000000ffff367224 */ /* 0x000fe200020e0636 */
[----:B------:R-:W-:Y:S01]  /*1fd0*/  LOP3.LUT R3, R4, R3, RZ, 0xfc, !PT ;  /* 0x0000000304037212 */ /* 0x000fe200078efcff */
[----:B------:R-:W-:Y:S01]  /*1fe0*/  IMAD.X R49, RZ, RZ, R10, P1 ;  /* 0x000000ffff317224 */ /* 0x000fe200008e060a */
[----:B------:R-:W-:Y:S01]  /*1ff0*/  LOP3.LUT R5, R73, R52, RZ, 0xfc, !PT ;  /* 0x0000003449057212 */ /* 0x000fe200078efcff */
[----:B------:R-:W-:Y:S01]  /*2000*/  IMAD.X R47, RZ, RZ, R47, P5 ;  /* 0x000000ffff2f7224 */ /* 0x000fe200028e062f */
[----:B------:R-:W-:-:S02]  /*2010*/  LOP3.LUT R4, R77, R50, RZ, 0xfc, !PT ;  /* 0x000000324d047212 */ /* 0x000fc400078efcff */
[----:B------:R-:W-:Y:S02]  /*2020*/  LOP3.LUT R5, R5, R34, R49, 0xfe, !PT ;  /* 0x0000002205057212 */ /* 0x000fe400078efe31 */
[----:B------:R-:W-:Y:S02]  /*2030*/  LOP3.LUT R4, R4, R54, R47, 0xfe, !PT ;  /* 0x0000003604047212 */ /* 0x000fe400078efe2f */
[----:B------:R-:W-:Y:S02]  /*2040*/  ISETP.GE.U32.AND P1, PT, R2, 0x400, PT ;  /* 0x000004000200780c */ /* 0x000fe40003f26070 */
[----:B------:R-:W-:-:S04]  /*2050*/  LOP3.LUT R3, R3, R5, R4, 0xfe, !PT ;  /* 0x0000000503037212 */ /* 0x000fc800078efe04 */
[----:B------:R-:W-:-:S04]  /*2060*/  ISETP.GE.U32.AND.EX P1, PT, R3, RZ, PT, P1 ;  /* 0x000000ff0300720c */ /* 0x000fc80003f26110 */
[----:B------:R-:W-:Y:S02]  /*2070*/  ISETP.GT.OR P1, PT, R16, 0x1ff, !P1 ;  /* 0x000001ff1000780c */ /* 0x000fe40004f24670 */
[----:B------:R-:W-:Y:S02]  /*2080*/  SEL R55, R55, RZ, !P0 ;  /* 0x000000ff37377207 */ /* 0x000fe40004000000 */
[----:B------:R-:W-:Y:S02]  /*2090*/  SEL R56, R56, RZ, !P0 ;  /* 0x000000ff38387207 */ /* 0x000fe40004000000 */
[----:B------:R-:W-:Y:S02]  /*20a0*/  SEL R57, R57, RZ, !P0 ;  /* 0x000000ff39397207 */ /* 0x000fe40004000000 */
[----:B------:R-:W-:Y:S02]  /*20b0*/  SEL R58, R58, RZ, !P0 ;  /* 0x000000ff3a3a7207 */ /* 0x000fe40004000000 */
[----:B------:R-:W-:-:S02]  /*20c0*/  SEL R59, R59, RZ, !P0 ;  /* 0x000000ff3b3b7207 */ /* 0x000fc40004000000 */
[----:B------:R-:W-:Y:S02]  /*20d0*/  SEL R60, R60, RZ, !P0 ;  /* 0x000000ff3c3c7207 */ /* 0x000fe40004000000 */
        /* <DEDUP_REMOVED lines=9> */
[----:B------:R-:W-:Y:S01]  /*2170*/  SEL R76, R76, RZ, !P0 ;  /* 0x000000ff4c4c7207 */ /* 0x000fe20004000000 */
[----:B------:R-:W-:Y:S06]  /*2180*/  @P1 BRA `(.L_x_0) ;  /* 0x0000000000401947 */ /* 0x000fec0003800000 */
[----:B------:R-:W-:Y:S01]  /*2190*/  MOV R2, 0x0 ;  /* 0x0000000000027802 */ /* 0x000fe20000000f00 */
[----:B------:R-:W-:Y:S01]  /*21a0*/  ULDC.64 UR6, c[0x4][0x18] ;  /* 0x0100060000067ab9 */ /* 0x000fe20000000a00 */
[----:B------:R-:W-:Y:S01]  /*21b0*/  ULDC.64 UR8, c[0x4][0x10] ;  /* 0x0100040000087ab9 */ /* 0x000fe20000000a00 */
[----:B------:R-:W-:Y:S01]  /*21c0*/  ULDC.64 UR10, c[0x4][0x8] ;  /* 0x01000200000a7ab9 */ /* 0x000fe20000000a00 */
[----:B------:R-:W-:Y:S02]  /*21d0*/  IMAD.U32 R4, RZ, RZ, UR6 ;  /* 0x00000006ff047e24 */ /* 0x000fe4000f8e00ff */
[----:B------:R-:W0:Y:S01]  /*21e0*/  LDC.64 R2, c[0x4][R2] ;  /* 0x0100000002027b82 */ /* 0x000e220000000a00 */
[----:B------:R-:W-:Y:S02]  /*21f0*/  IMAD.U32 R5, RZ, RZ, UR7 ;  /* 0x00000007ff057e24 */ /* 0x000fe4000f8e00ff */
[----:B------:R-:W-:Y:S02]  /*2200*/  IMAD.U32 R6, RZ, RZ, UR8 ;  /* 0x00000008ff067e24 */ /* 0x000fe4000f8e00ff */
[----:B------:R-:W-:-:S02]  /*2210*/  IMAD.U32 R7, RZ, RZ, UR9 ;  /* 0x00000009ff077e24 */ /* 0x000fc4000f8e00ff */
[----:B------:R-:W-:Y:S02]  /*2220*/  IMAD.U32 R10, RZ, RZ, UR10 ;  /* 0x0000000aff0a7e24 */ /* 0x000fe4000f8e00ff */
[----:B------:R-:W-:Y:S02]  /*2230*/  IMAD.U32 R11, RZ, RZ, UR11 ;  /* 0x0000000bff0b7e24 */ /* 0x000fe4000f8e00ff */
[----:B------:R-:W-:Y:S02]  /*2240*/  IMAD.MOV.U32 R8, RZ, RZ, 0x28 ;  /* 0x00000028ff087424 */ /* 0x000fe400078e00ff */
[----:B------:R-:W-:Y:S02]  /*2250*/  IMAD.MOV.U32 R12, RZ, RZ, 0x1 ;  /* 0x00000001ff0c7424 */ /* 0x000fe400078e00ff */
[----:B------:R-:W-:-:S07]  /*2260*/  IMAD.MOV.U32 R13, RZ, RZ, RZ ;  /* 0x000000ffff0d7224 */ /* 0x000fce00078e00ff */
[----:B------:R-:W-:-:S07]  /*2270*/  LEPC R20, `(.L_x_0) ;  /* 0x000000001014794e */ /* 0x000fce0000000000 */
[----:B0----5:R-:W-:Y:S05]  /*2280*/  CALL.ABS.NOINC R2 ;  /* 0x0000000002007343 */ /* 0x021fea0003c00000 */
.L_x_0:
[----:B------:R-:W-:Y:S05]  /*2290*/  WARPSYNC.ALL ;  /* 0x0000000000007948 */ /* 0x000fea0003800000 */
[----:B------:R-:W-:Y:S01]  /*22a0*/  BAR.SYNC.DEFER_BLOCKING 0x0 ;  /* 0x0000000000007b1d */ /* 0x000fe20000010000 */
[----:B------:R-:W-:-:S05]  /*22b0*/  IMAD.MOV.U32 R8, RZ, RZ, RZ ;  /* 0x000000ffff087224 */ /* 0x000fca00078e00ff */
[----:B------:R-:W-:Y:S02]  /*22c0*/  ULDC.64 UR6, c[0x0][0x218] ;  /* 0x0000860000067ab9 */ /* 0x000fe40000000a00 */
[----:B------:R-:W-:Y:S02]  /*22d0*/  LEA R2, P1, R70, UR6, 0x2 ;  /* 0x0000000646027c11 */ /* 0x000fe4000f8210ff */
[----:B------:R-:W-:Y:S02]  /*22e0*/  LEA R4, P2, R68, UR6, 0x2 ;  /* 0x0000000644047c11 */ /* 0x000fe4000f8410ff */
[----:B------:R-:W-:Y:S01]  /*22f0*/  LEA.HI.X R3, R70, UR7, R73, 0x2, P1 ;  /* 0x0000000746037c11 */ /* 0x000fe200088f1449 */
[----:B------:R-:W-:Y:S01]  /*2300*/  IMAD.SHL.U32 R73, R15, 0x400, RZ ;  /* 0x000004000f497824 */ /* 0x000fe200078e00ff */
[----:B------:R-:W-:Y:S02]  /*2310*/  LEA.HI.X R5, R68, UR7, R75, 0x2, P2 ;  /* 0x0000000744057c11 */ /* 0x000fe400090f144b */
[----:B------:R-:W-:Y:S01]  /*2320*/  LEA R6, P1, R39, UR6, 0x2 ;  /* 0x0000000627067c11 */ /* 0x000fe2000f8210ff */
[----:B------:R-:W-:Y:S01]  /*2330*/  IMAD.WIDE.U32 R10, R73, 0x4, R2 ;  /* 0x00000004490a7825 */ /* 0x000fe200078e0002 */
[----:B------:R-:W-:-:S02]  /*2340*/  LEA R2, P2, R40, UR6, 0x2 ;  /* 0x0000000628027c11 */ /* 0x000fc4000f8410ff */
[----:B------:R-:W-:Y:S01]  /*2350*/  LEA.HI.X R7, R39, UR7, R78, 0x2, P1 ;  /* 0x0000000727077c11 */ /* 0x000fe200088f144e */
[----:B------:R-:W-:Y:S01]  /*2360*/  IMAD.SHL.U32 R75, R29, 0x400, RZ ;  /* 0x000004001d4b7824 */ /* 0x000fe200078e00ff */
[----:B------:R-:W-:Y:S01]  /*2370*/  LEA.HI.X R3, R40, UR7, R77, 0x2, P2 ;  /* 0x0000000728037c11 */ /* 0x000fe200090f144d */
[----:B------:R-:W-:Y:S01]  /*2380*/  IMAD.SHL.U32 R77, R30, 0x400, RZ ;  /* 0x000004001e4d7824 */ /* 0x000fe200078e00ff */
[----:B------:R0:W2:Y:S01]  /*2390*/  @!P0 LDG.E.EL R8, desc[UR4][R10.64] ;  /* 0x000000040a088981 */ /* 0x0000a2000c2e1900 */
[----:B------:R-:W-:Y:S01]  /*23a0*/  IMAD.MOV.U32 R30, RZ, RZ, RZ ;  /* 0x000000ffff1e7224 */ /* 0x000fe200078e00ff */
[----:B------:R-:W-:Y:S01]  /*23b0*/  LEA R12, P1, R35, UR6, 0x2 ;  /* 0x00000006230c7c11 */ /* 0x000fe2000f8210ff */
[----:B------:R-:W-:-:S03]  /*23c0*/  IMAD.WIDE.U32 R4, R75, 0x4, R4 ;  /* 0x000000044b047825 */ /* 0x000fc600078e0004 */
[----:B------:R-:W-:Y:S01]  /*23d0*/  LEA.HI.X R13, R35, UR7, R69, 0x2, P1 ;  /* 0x00000007230d7c11 */ /* 0x000fe200088f1445 */
[----:B------:R-:W-:Y:S01]  /*23e0*/  IMAD.MOV.U32 R39, RZ, RZ, RZ ;  /* 0x000000ffff277224 */ /* 0x000fe200078e00ff */
[----:B------:R1:W3:Y:S01]  /*23f0*/  @!P0 LDG.E.EL R30, desc[UR4][R4.64] ;  /* 0x00000004041e8981 */ /* 0x0002e2000c2e1900 */
[----:B------:R-:W-:Y:S01]  /*2400*/  IMAD.WIDE.U32 R20, R77, 0x4, R6 ;  /* 0x000000044d147825 */ /* 0x000fe200078e0006 */
[----:B0-----:R-:W-:-:S03]  /*2410*/  LEA R10, P1, R31, UR6, 0x2 ;  /* 0x000000061f0a7c11 */ /* 0x001fc6000f8210ff */
[----:B------:R-:W-:Y:S01]  /*2420*/  IMAD.SHL.U32 R69, R28, 0x400, RZ ;  /* 0x000004001c457824 */ /* 0x000fe200078e00ff */
[----:B------:R-:W-:Y:S01]  /*2430*/  LEA R6, P2, R33, UR6, 0x2 ;  /* 0x0000000621067c11 */ /* 0x000fe2000f8410ff */
[----:B------:R-:W-:Y:S01]  /*2440*/  IMAD.SHL.U32 R79, R27, 0x400, RZ ;  /* 0x000004001b4f7824 */ /* 0x000fe200078e00ff */
[----:B------:R0:W4:Y:S01]  /*2450*/  @!P0 LDG.E.EL R39, desc[UR4][R20.64] ;  /* 0x0000000414278981 */ /* 0x000122000c2e1900 */
[----:B------:R-:W-:Y:S02]  /*2460*/  IMAD.MOV.U32 R35, RZ, RZ, RZ ;  /* 0x000000ffff237224 */ /* 0x000fe400078e00ff */
[----:B------:R-:W-:Y:S01]  /*2470*/  IMAD.WIDE.U32 R28, R69, 0x4, R2 ;  /* 0x00000004451c7825 */ /* 0x000fe200078e0002 */
[----:B------:R-:W-:Y:S02]  /*2480*/  LEA.HI.X R11, R31, UR7, R34, 0x2, P1 ;  /* 0x000000071f0b7c11 */ /* 0x000fe400088f1422 */
[----:B------:R-:W-:Y:S01]  /*2490*/  LEA.HI.X R7, R33, UR7, R72, 0x2, P2 ;  /* 0x0000000721077c11 */ /* 0x000fe200090f1448 */
[----:B------:R-:W-:Y:S01]  /*24a0*/  IMAD.MOV.U32 R27, RZ, RZ, RZ ;  /* 0x000000ffff1b7224 */ /* 0x000fe200078e00ff */
[----:B------:R-:W-:Y:S01]  /*24b0*/  LEA R2, P2, R37, UR6, 0x2 ;  /* 0x0000000625027c11 */ /* 0x000fe2000f8410ff */
[----:B------:R-:W-:Y:S01]  /*24c0*/  IMAD.WIDE.U32 R12, R79, 0x4, R12 ;  /* 0x000000044f0c7825 */ /* 0x000fe200078e000c */
[----:B-1----:R-:W-:Y:S01]  /*24d0*/  LEA R4, P1, R32, UR6, 0x2 ;  /* 0x0000000620047c11 */ /* 0x002fe2000f8210ff */
[----:B------:R-:W4:Y:S02]  /*24e0*/  @!P0 LDG.E.EL R35, desc[UR4][R28.64] ;  /* 0x000000041c238981 */ /* 0x000f24000c2e1900 */
[----:B0-----:R-:W-:Y:S01]  /*24f0*/  IMAD.SHL.U32 R21, R14, 0x400, RZ ;  /* 0x000004000e157824 */ /* 0x001fe200078e00ff */
[----:B------:R-:W-:Y:S01]  /*2500*/  LEA.HI.X R3, R37, UR7, R42, 0x2, P2 ;  /* 0x0000000725037c11 */ /* 0x000fe200090f142a */
[----:B------:R-:W-:Y:S01]  /*2510*/  IMAD.MOV.U32 R14, RZ, RZ, RZ ;  /* 0x000000ffff0e7224 */ /* 0x000fe200078e00ff */
[----:B------:R0:W4:Y:S01]  /*2520*/  @!P0 LDG.E.EL R27, desc[UR4][R12.64] ;  /* 0x000000040c1b8981 */ /* 0x000122000c2e1900 */
[----:B------:R-:W-:Y:S01]  /*2530*/  IMAD.SHL.U32 R31, R9, 0x400, RZ ;  /* 0x00000400091f7824 */ /* 0x000fe200078e00ff */
[----:B------:R-:W-:Y:S01]  /*2540*/  LEA.HI.X R5, R32, UR7, R54, 0x2, P1 ;  /* 0x0000000720057c11 */ /* 0x000fe200088f1436 */
[----:B------:R-:W-:-:S04]  /*2550*/  IMAD.WIDE.U32 R10, R21, 0x4, R10 ;  /* 0x00000004150a7825 */ /* 0x000fc800078e000a */
[----:B------:R-:W-:Y:S01]  /*2560*/  IMAD.SHL.U32 R37, R0, 0x400, RZ ;  /* 0x0000040000257824 */ /* 0x000fe200078e00ff */
[----:B------:R-:W4:Y:S01]  /*2570*/  @!P0 LDG.E.EL R14, desc[UR4][R10.64] ;  /* 0x000000040a0e8981 */ /* 0x000f22000c2e1900 */
[----:B0-----:R-:W-:Y:S01]  /*2580*/  LEA R12, P1, R41, UR6, 0x2 ;  /* 0x00000006290c7c11 */ /* 0x001fe2000f8210ff */
[----:B------:R-:W-:Y:S02]  /*2590*/  IMAD.MOV.U32 R9, RZ, RZ, RZ ;  /* 0x000000ffff097224 */ /* 0x000fe400078e00ff */
[----:B------:R-:W-:Y:S01]  /*25a0*/  IMAD.WIDE.U32 R6, R31, 0x4, R6 ;  /* 0x000000041f067825 */ /* 0x000fe200078e0006 */
[----:B------:R-:W-:-:S03]  /*25b0*/  LEA.HI.X R13, R41, UR7, R52, 0x2, P1 ;  /* 0x00000007290d7c11 */ /* 0x000fc600088f1434 */
[----:B------:R-:W-:Y:S01]  /*25c0*/  IMAD.WIDE.U32 R28, R37, 0x4, R4 ;  /* 0x00000004251c7825 */ /* 0x000fe200078e0004 */
[C---:B------:R-:W-:Y:S01]  /*25d0*/  LEA R4, P1, R44.reuse, UR6, 0x2 ;  /* 0x000000062c047c11 */ /* 0x040fe2000f8210ff */
[----:B------:R0:W4:Y:S02]  /*25e0*/  @!P0 LDG.E.EL R9, desc[UR4][R6.64] ;  /* 0x0000000406098981 */ /* 0x000124000c2e1900 */
[----:B------:R-:W-:Y:S01]  /*25f0*/  IMAD.MOV.U32 R20, RZ, RZ, RZ ;  /* 0x000000ffff147224 */ /* 0x000fe200078e00ff */
[----:B------:R-:W-:Y:S01]  /*2600*/  LEA.HI.X R5, R44, UR7, R51, 0x2, P1 ;  /* 0x000000072c057c11 */ /* 0x000fe200088f1433 */
[----:B------:R-:W-:Y:S01]  /*2610*/  IMAD.WIDE.U32 R32, R73, 0x4, R2 ;  /* 0x0000000449207825 */ /* 0x000fe200078e0002 */
[----:B------:R-:W-:-:S03]  /*2620*/  LEA R2, P1, R45, UR6, 0x2 ;  /* 0x000000062d027c11 */ /* 0x000fc6000f8210ff */
[----:B------:R-:W-:Y:S01]  /*2630*/  IMAD.MOV.U32 R34, RZ, RZ, RZ ;  /* 0x000000ffff227224 */ /* 0x000fe200078e00ff */
[----:B------:R1:W4:Y:S01]  /*2640*/  @!P0 LDG.E.EL R20, desc[UR4][R28.64] ;  /* 0x000000041c148981 */ /* 0x000322000c2e1900 */
[----:B------:R-:W-:Y:S02]  /*2650*/  CS2R R40, SRZ ;  /* 0x0000000000287805 */ /* 0x000fe4000001ff00 */
[----:B------:R-:W-:Y:S01]  /*2660*/  LEA.HI.X R3, R45, UR7, R50, 0x2, P1 ;  /* 0x000000072d037c11 */ /* 0x000fe200088f1432 */
[----:B------:R-:W-:Y:S01]  /*2670*/  IMAD.WIDE.U32 R12, R75, 0x4, R12 ;  /* 0x000000044b0c7825 */ /* 0x000fe200078e000c */
[C---:B0-----:R-:W-:Y:S01]  /*2680*/  LEA R6, P1, R38.reuse, UR6, 0x2 ;  /* 0x0000000626067c11 */ /* 0x041fe2000f8210ff */
[----:B------:R0:W4:Y:S02]  /*2690*/  @!P0 LDG.E.EL R34, desc[UR4][R32.64] ;  /* 0x0000000420228981 */ /* 0x000124000c2e1900 */
[----:B------:R-:W-:Y:S01]  /*26a0*/  IMAD.WIDE.U32 R10, R77, 0x4, R4 ;  /* 0x000000044d0a7825 */ /* 0x000fe200078e0004 */
[----:B------:R-:W-:Y:S01]  /*26b0*/  LEA.HI.X R7, R38, UR7, R36, 0x2, P1 ;  /* 0x0000000726077c11 */ /* 0x000fe200088f1424 */
[----:B------:R0:W4:Y:S01]  /*26c0*/  @!P0 LDG.E.EL R40, desc[UR4][R12.64] ;  /* 0x000000040c288981 */ /* 0x000122000c2e1900 */
[----:B------:R-:W-:Y:S01]  /*26d0*/  LEA R4, P1, R48, UR6, 0x2 ;  /* 0x0000000630047c11 */ /* 0x000fe2000f8210ff */
[----:B-1----:R-:W-:-:S02]  /*26e0*/  IMAD.WIDE.U32 R28, R69, 0x4, R2 ;  /* 0x00000004451c7825 */ /* 0x002fc400078e0002 */
[----:B------:R1:W4:Y:S01]  /*26f0*/  @!P0 LDG.E.EL R41, desc[UR4][R10.64] ;  /* 0x000000040a298981 */ /* 0x000322000c2e1900 */
[----:B0-----:R-:W-:Y:S02]  /*2700*/  CS2R R32, SRZ ;  /* 0x0000000000207805 */ /* 0x001fe4000001ff00 */
[----:B------:R-:W-:Y:S02]  /*2710*/  LEA.HI.X R5, R48, UR7, R49, 0x2, P1 ;  /* 0x0000000730057c11 */ /* 0x000fe400088f1431 */
[C---:B------:R-:W-:Y:S01]  /*2720*/  LEA R2, P1, R46.reuse, UR6, 0x2 ;  /* 0x000000062e027c11 */ /* 0x040fe2000f8210ff */
[----:B------:R-:W-:Y:S01]  /*2730*/  IMAD.WIDE.U32 R6, R79, 0x4, R6 ;  /* 0x000000044f067825 */ /* 0x000fe200078e0006 */
[----:B------:R-:W4:Y:S02]  /*2740*/  @!P0 LDG.E.EL R32, desc[UR4][R28.64] ;  /* 0x000000041c208981 */ /* 0x000f24000c2e1900 */
[----:B------:R-:W-:Y:S01]  /*2750*/  LEA.HI.X R3, R46, UR7, R43, 0x2, P1 ;  /* 0x000000072e037c11 */ /* 0x000fe200088f142b */
[----:B------:R-:W-:Y:S01]  /*2760*/  IMAD.WIDE.U32 R12, R21, 0x4, R4 ;  /* 0x00000004150c7825 */ /* 0x000fe200078e0004 */
[----:B------:R-:W-:Y:S01]  /*2770*/  LEA R4, P1, R53, UR6, 0x2 ;  /* 0x0000000635047c11 */ /* 0x000fe2000f8210ff */
[----:B------:R-:W4:Y:S02]  /*2780*/  @!P0 LDG.E.EL R33, desc[UR4][R6.64] ;  /* 0x0000000406218981 */ /* 0x000f24000c2e1900 */
[----:B------:R-:W-:Y:S01]  /*2790*/  IMAD.MOV.U32 R21, RZ, RZ, RZ ;  /* 0x000000ffff157224 */ /* 0x000fe200078e00ff */
[----:B-1----:R-:W-:-:S02]  /*27a0*/  CS2R R10, SRZ ;  /* 0x00000000000a7805 */ /* 0x002fc4000001ff00 */
[----:B------:R-:W-:Y:S01]  /*27b0*/  LEA.HI.X R5, R53, UR7, R47, 0x2, P1 ;  /* 0x0000000735057c11 */ /* 0x000fe200088f142f */
[----:B------:R-:W-:Y:S02]  /*27c0*/  IMAD.WIDE.U32 R2, R31, 0x4, R2 ;  /* 0x000000041f027825 */ /* 0x000fe400078e0002 */
[----:B------:R0:W4:Y:S02]  /*27d0*/  @!P0 LDG.E.EL R21, desc[UR4][R12.64] ;  /* 0x000000040c158981 */ /* 0x000124000c2e1900 */
[----:B------:R-:W-:Y:S02]  /*27e0*/  IMAD.WIDE.U32 R4, R37, 0x4, R4 ;  /* 0x0000000425047825 */ /* 0x000fe400078e0004 */
[----:B------:R-:W4:Y:S04]  /*27f0*/  @!P0 LDG.E.EL R10, desc[UR4][R2.64] ;  /* 0x00000004020a8981 */ /* 0x000f28000c2e1900 */
[----:B------:R1:W4:Y:S01]  /*2800*/  @!P0 LDG.E.EL R11, desc[UR4][R4.64] ;  /* 0x00000004040b8981 */ /* 0x000322000c2e1900 */
[----:B-----5:R-:W-:Y:S01]  /*2810*/  FADD R56, R56, R25 ;  /* 0x0000001938387221 */ /* 0x020fe20000000000 */
[----:B------:R-:W-:Y:S01]  /*2820*/  FADD R55, R55, R26 ;  /* 0x0000001a37377221 */ /* 0x000fe20000000000 */
[----:B------:R-:W-:Y:S01]  /*2830*/  FADD R57, R57, R24 ;  /* 0x0000001839397221 */ /* 0x000fe20000000000 */
[----:B------:R-:W-:Y:S01]  /*2840*/  FADD R58, R58, R23 ;  /* 0x000000173a3a7221 */ /* 0x000fe20000000000 */
[----:B------:R-:W-:Y:S01]  /*2850*/  FADD R59, R59, R22 ;  /* 0x000000163b3b7221 */ /* 0x000fe20000000000 */
[----:B------:R-:W-:Y:S01]  /*2860*/  FADD R60, R60, R19 ;  /* 0x000000133c3c7221 */ /* 0x000fe20000000000 */
[----:B------:R-:W-:Y:S01]  /*2870*/  FADD R61, R61, R18 ;  /* 0x000000123d3d7221 */ /* 0x000fe20000000000 */
[----:B0-----:R-:W0:Y:S01]  /*2880*/  S2R R13, SR_TID.X ;  /* 0x00000000000d7919 */ /* 0x001e220000002100 */
[----:B------:R-:W-:Y:S01]  /*2890*/  FADD R62, R62, R17 ;  /* 0x000000113e3e7221 */ /* 0x000fe20000000000 */
[----:B------:R-:W-:Y:S01]  /*28a0*/  FADD R63, R63, R26 ;  /* 0x0000001a3f3f7221 */ /* 0x000fe20000000000 */
[----:B------:R-:W-:Y:S01]  /*28b0*/  FADD R64, R64, R25 ;  /* 0x0000001940407221 */ /* 0x000fe20000000000 */
[----:B-1----:R-:W1:Y:S01]  /*28c0*/  S2R R5, SR_CgaCtaId ;  /* 0x0000000000057919 */ /* 0x002e620000008800 */
[----:B------:R-:W-:Y:S01]  /*28d0*/  FADD R65, R65, R24 ;  /* 0x0000001841417221 */ /* 0x000fe20000000000 */
[----:B------:R-:W-:Y:S01]  /*28e0*/  FADD R66, R66, R23 ;  /* 0x0000001742427221 */ /* 0x000fe20000000000 */
[----:B------:R-:W-:Y:S01]  /*28f0*/  FADD R67, R67, R22 ;  /* 0x0000001643437221 */ /* 0x000fe20000000000 */
[----:B------:R-:W-:Y:S01]  /*2900*/  FADD R74, R74, R19 ;  /* 0x000000134a4a7221 */ /* 0x000fe20000000000 */
[----:B------:R-:W-:Y:S01]  /*2910*/  FADD R71, R71, R18 ;  /* 0x0000001247477221 */ /* 0x000fe20000000000 */
[----:B------:R-:W-:Y:S01]  /*2920*/  FADD R76, R76, R17 ;  /* 0x000000114c4c7221 */ /* 0x000fe20000000000 */
[----:B------:R-:W-:-:S04]  /*2930*/  MOV R4, 0x400 ;  /* 0x0000040000047802 */ /* 0x000fc80000000f00 */
[----:B-1----:R-:W-:Y:S02]  /*2940*/  PRMT R4, R5, 0x654, R4 ;  /* 0x0000065405047816 */ /* 0x002fe40000000004 */
[----:B0-----:R-:W-:Y:S02]  /*2950*/  ISETP.GE.AND P1, PT, R13, 0x100, PT ;  /* 0x000001000d00780c */ /* 0x001fe40003f26270 */
[----:B--2---:R-:W-:Y:S02]  /*2960*/  SEL R8, R8, RZ, !P0 ;  /* 0x000000ff08087207 */ /* 0x004fe40004000000 */
[----:B---3--:R-:W-:-:S03]  /*2970*/  SEL R7, R30, RZ, !P0 ;  /* 0x000000ff1e077207 */ /* 0x008fc60004000000 */
[----:B------:R-:W-:Y:S02]  /*2980*/  FADD R55, R8, -R55 ;  /* 0x8000003708377221 */ /* 0x000fe40000000000 */
[----:B------:R-:W-:Y:S01]  /*2990*/  FADD R56, R7, -R56 ;  /* 0x8000003807387221 */ /* 0x000fe20000000000 */
[----:B----4-:R-:W-:-:S03]  /*29a0*/  SEL R6, R39, RZ, !P0 ;  /* 0x000000ff27067207 */ /* 0x010fc60004000000 */
[----:B------:R-:W-:-:S04]  /*29b0*/  FMUL R56, R56, R56 ;  /* 0x0000003838387220 */ /* 0x000fc80000400000 */
[----:B------:R-:W-:Y:S01]  /*29c0*/  FFMA R56, R55, R55, R56 ;  /* 0x0000003737387223 */ /* 0x000fe20000000038 */
[----:B------:R-:W-:Y:S01]  /*29d0*/  FADD R57, R6, -R57 ;  /* 0x8000003906397221 */ /* 0x000fe20000000000 */
[----:B------:R-:W-:-:S03]  /*29e0*/  SEL R35, R35, RZ, !P0 ;  /* 0x000000ff23237207 */ /* 0x000fc60004000000 */
[----:B------:R-:W-:Y:S01]  /*29f0*/  FFMA R57, R57, R57, R56 ;  /* 0x0000003939397223 */ /* 0x000fe20000000038 */
[----:B------:R-:W-:Y:S01]  /*2a00*/  SEL R2, R27, RZ, !P0 ;  /* 0x000000ff1b027207 */ /* 0x000fe20004000000 */
[----:B------:R-:W-:-:S04]  /*2a10*/  FADD R58, R35, -R58 ;  /* 0x8000003a233a7221 */ /* 0x000fc80000000000 */
[----:B------:R-:W-:Y:S01]  /*2a20*/  FFMA R58, R58, R58, R57 ;  /* 0x0000003a3a3a7223 */ /* 0x000fe20000000039 */
[----:B------:R-:W-:Y:S01]  /*2a30*/  FADD R59, R2, -R59 ;  /* 0x8000003b023b7221 */ /* 0x000fe20000000000 */
[----:B------:R-:W-:-:S03]  /*2a40*/  SEL R3, R14, RZ, !P0 ;  /* 0x000000ff0e037207 */ /* 0x000fc60004000000 */
[----:B------:R-:W-:Y:S02]  /*2a50*/  FFMA R59, R59, R59, R58 ;  /* 0x0000003b3b3b7223 */ /* 0x000fe4000000003a */
[----:B------:R-:W-:Y:S01]  /*2a60*/  FADD R60, R3, -R60 ;  /* 0x8000003c033c7221 */ /* 0x000fe20000000000 */
[----:B------:R-:W-:-:S03]  /*2a70*/  SEL R2, R9, RZ, !P0 ;  /* 0x000000ff09027207 */ /* 0x000fc60004000000 */
[----:B------:R-:W-:Y:S02]  /*2a80*/  FFMA R60, R60, R60, R59 ;  /* 0x0000003c3c3c7223 */ /* 0x000fe4000000003b */
[----:B------:R-:W-:Y:S01]  /*2a90*/  FADD R61, R2, -R61 ;  /* 0x8000003d023d7221 */ /* 0x000fe20000000000 */
[----:B------:R-:W-:-:S03]  /*2aa0*/  SEL R3, R20, RZ, !P0 ;  /* 0x000000ff14037207 */ /* 0x000fc60004000000 */
[----:B------:R-:W-:Y:S01]  /*2ab0*/  FFMA R61, R61, R61, R60 ;  /* 0x0000003d3d3d7223 */ /* 0x000fe2000000003c */
[----:B------:R-:W-:Y:S01]  /*2ac0*/  SEL R34, R34, RZ, !P0 ;  /* 0x000000ff22227207 */ /* 0x000fe20004000000 */
[----:B------:R-:W-:Y:S01]  /*2ad0*/  FADD R62, R3, -R62 ;  /* 0x8000003e033e7221 */ /* 0x000fe20000000000 */
[----:B------:R-:W-:-:S03]  /*2ae0*/  SEL R3, R40, RZ, !P0 ;  /* 0x000000ff28037207 */ /* 0x000fc60004000000 */
[----:B------:R-:W-:Y:S01]  /*2af0*/  FFMA R62, R62, R62, R61 ;  /* 0x0000003e3e3e7223 */ /* 0x000fe2000000003d */
[----:B------:R-:W-:Y:S01]  /*2b00*/  FADD R63, R34, -R63 ;  /* 0x8000003f223f7221 */ /* 0x000fe20000000000 */
[----:B------:R-:W-:Y:S01]  /*2b10*/  SEL R2, R41, RZ, !P0 ;  /* 0x000000ff29027207 */ /* 0x000fe20004000000 */
[----:B------:R-:W-:Y:S02]  /*2b20*/  FADD R64, R3, -R64 ;  /* 0x8000004003407221 */ /* 0x000fe40000000000 */
[----:B------:R-:W-:Y:S02]  /*2b30*/  FFMA R63, R63, R63, R62 ;  /* 0x0000003f3f3f7223 */ /* 0x000fe4000000003e */
[----:B------:R-:W-:Y:S02]  /*2b40*/  FADD R65, R2, -R65 ;  /* 0x8000004102417221 */ /* 0x000fe40000000000 */
[----:B------:R-:W-:Y:S01]  /*2b50*/  FFMA R64, R64, R64, R63 ;  /* 0x0000004040407223 */ /* 0x000fe2000000003f */
[----:B------:R-:W-:-:S03]  /*2b60*/  SEL R3, R32, RZ, !P0 ;  /* 0x000000ff20037207 */ /* 0x000fc60004000000 */
[----:B------:R-:W-:Y:S01]  /*2b70*/  FFMA R65, R65, R65, R64 ;  /* 0x0000004141417223 */ /* 0x000fe20000000040 */
[----:B------:R-:W-:Y:S01]  /*2b80*/  SEL R2, R33, RZ, !P0 ;  /* 0x000000ff21027207 */ /* 0x000fe20004000000 */
[----:B------:R-:W-:-:S04]  /*2b90*/  FADD R66, R3, -R66 ;  /* 0x8000004203427221 */ /* 0x000fc80000000000 */
[----:B------:R-:W-:Y:S01]  /*2ba0*/  FFMA R66, R66, R66, R65 ;  /* 0x0000004242427223 */ /* 0x000fe20000000041 */
[----:B------:R-:W-:Y:S01]  /*2bb0*/  FADD R67, R2, -R67 ;  /* 0x8000004302437221 */ /* 0x000fe20000000000 */
[----:B------:R-:W-:-:S03]  /*2bc0*/  SEL R21, R21, RZ, !P0 ;  /* 0x000000ff15157207 */ /* 0x000fc60004000000 */
[----:B------:R-:W-:Y:S01]  /*2bd0*/  FFMA R67, R67, R67, R66 ;  /* 0x0000004343437223 */ /* 0x000fe20000000042 */
[----:B------:R-:W-:Y:S01]  /*2be0*/  SEL R10, R10, RZ, !P0 ;  /* 0x000000ff0a0a7207 */ /* 0x000fe20004000000 */
[----:B------:R-:W-:Y:S01]  /*2bf0*/  FADD R74, R21, -R74 ;  /* 0x8000004a154a7221 */ /* 0x000fe20000000000 */
[----:B------:R-:W-:Y:S02]  /*2c00*/  LOP3.LUT R3, R13, 0x1f, RZ, 0xc0, !PT ;  /* 0x0000001f0d037812 */ /* 0x000fe400078ec0ff */
[----:B------:R-:W-:Y:S01]  /*2c10*/  SEL R11, R11, RZ, !P0 ;  /* 0x000000ff0b0b7207 */ /* 0x000fe20004000000 */
[----:B------:R-:W-:Y:S01]  /*2c20*/  FFMA R74, R74, R74, R67 ;  /* 0x0000004a4a4a7223 */ /* 0x000fe20000000043 */
[----:B------:R-:W-:Y:S01]  /*2c30*/  FADD R71, R10, -R71 ;  /* 0x800000470a477221 */ /* 0x000fe20000000000 */
[----:B------:R-:W-:Y:S02]  /*2c40*/  IMAD.SHL.U32 R2, R15, 0x4, RZ ;  /* 0x000000040f027824 */ /* 0x000fe400078e00ff */
[----:B------:R-:W-:-:S02]  /*2c50*/  IMAD.SHL.U32 R3, R3, 0x20, RZ ;  /* 0x0000002003037824 */ /* 0x000fc400078e00ff */
[----:B------:R-:W-:Y:S01]  /*2c60*/  FFMA R74, R71, R71, R74 ;  /* 0x00000047474a7223 */ /* 0x000fe2000000004a */
[----:B------:R-:W-:Y:S02]  /*2c70*/  FADD R11, R11, -R76 ;  /* 0x8000004c0b0b7221 */ /* 0x000fe40000000000 */
[----:B------:R-:W-:Y:S02]  /*2c80*/  LOP3.LUT R2, R3, R2, RZ, 0xfc, !PT ;  /* 0x0000000203027212 */ /* 0x000fe400078efcff */
[----:B------:R-:W-:-:S03]  /*2c90*/  FFMA R74, R11, R11, R74 ;  /* 0x0000000b0b4a7223 */ /* 0x000fc6000000004a */
[----:B------:R-:W-:Y:S02]  /*2ca0*/  IMAD.IADD R2, R2, 0x1, R4 ;  /* 0x0000000102027824 */ /* 0x000fe400078e0204 */
[----:B------:R-:W-:-:S05]  /*2cb0*/  SEL R5, R74, RZ, !P0 ;  /* 0x000000ff4a057207 */ /* 0x000fca0004000000 */
[----:B------:R-:W-:Y:S01]  /*2cc0*/  STS [R2], R5 ;  /* 0x0000000502007388 */ /* 0x000fe20000000800 */
[----:B------:R-:W-:Y:S01]  /*2cd0*/  IMAD R6, R13, 0x4, R4 ;  /* 0x000000040d067824 */ /* 0x000fe200078e0204 */
[----:B------:R-:W-:Y:S06]  /*2ce0*/  BAR.SYNC.DEFER_BLOCKING 0x0 ;  /* 0x0000000000007b1d */ /* 0x000fec0000010000 */
[----:B------:R-:W0:Y:S04]  /*2cf0*/  @!P1 LDS R0, [R6] ;  /* 0x0000000006009984 */ /* 0x000e280000000800 */
[----:B0-----:R-:W0:Y:S02]  /*2d00*/  SHFL.BFLY PT, R7, R0, 0x4, 0x1f ;  /* 0x0c801f0000077f89 */ /* 0x001e2400000e0000 */
[----:B0-----:R-:W-:-:S05]  /*2d10*/  FADD R7, R0, R7 ;  /* 0x0000000700077221 */ /* 0x001fca0000000000 */
[----:B------:R-:W0:Y:S01]  /*2d20*/  SHFL.BFLY PT, R8, R7, 0x2, 0x1f ;  /* 0x0c401f0007087f89 */ /* 0x000e2200000e0000 */
[----:B------:R-:W-:Y:S01]  /*2d30*/  LOP3.LUT P1, RZ, R13, 0x7, RZ, 0xc0, !PT ;  /* 0x000000070dff7812 */ /* 0x000fe2000782c0ff */
[----:B0-----:R-:W-:-:S05]  /*2d40*/  FADD R8, R7, R8 ;  /* 0x0000000807087221 */ /* 0x001fca0000000000 */
[----:B------:R-:W0:Y:S01]  /*2d50*/  SHFL.BFLY PT, R9, R8, 0x1, 0x1f ;  /* 0x0c201f0008097f89 */ /* 0x000e2200000e0000 */
[----:B------:R-:W-:Y:S02]  /*2d60*/  ISETP.LT.AND P1, PT, R13, 0x100, !P1 ;  /* 0x000001000d00780c */ /* 0x000fe40004f21270 */
[----:B------:R-:W-:Y:S01]  /*2d70*/  ISETP.EQ.AND P0, PT, R15, RZ, !P0 ;  /* 0x000000ff0f00720c */ /* 0x000fe20004702270 */
[----:B0-----:R-:W-:-:S10]  /*2d80*/  FADD R9, R8, R9 ;  /* 0x0000000908097221 */ /* 0x001fd40000000000 */
[----:B------:R0:W-:Y:S01]  /*2d90*/  @P1 STS [R6], R9 ;  /* 0x0000000906001388 */ /* 0x0001e20000000800 */
[----:B------:R-:W-:Y:S01]  /*2da0*/  IMAD.IADD R4, R3, 0x1, R4 ;  /* 0x0000000103047824 */ /* 0x000fe200078e0204 */
[----:B------:R-:W-:Y:S06]  /*2db0*/  BAR.SYNC.DEFER_BLOCKING 0x0 ;  /* 0x0000000000007b1d */ /* 0x000fec0000010000 */
[----:B0-----:R-:W-:Y:S05]  /*2dc0*/  @!P0 EXIT ;  /* 0x000000000000894d */ /* 0x001fea0003800000 */
[----:B------:R-:W0:Y:S01]  /*2dd0*/  LDS R5, [R4] ;  /* 0x0000000004057984 */ /* 0x000e220000000800 */
[----:B------:R-:W1:Y:S02]  /*2de0*/  LDC.64 R2, c[0x0][0x230] ;  /* 0x00008c00ff027b82 */ /* 0x000e640000000a00 */
[----:B-1----:R-:W-:-:S05]  /*2df0*/  IMAD.WIDE R16, R16, 0x4, R2 ;  /* 0x0000000410107825 */ /* 0x002fca00078e0202 */
[----:B0-----:R-:W-:Y:S01]  /*2e00*/  STG.E desc[UR4][R16.64], R5 ;  /* 0x0000000510007986 */ /* 0x001fe2000c101904 */
[----:B------:R-:W-:Y:S05]  /*2e10*/  EXIT ;  /* 0x000000000000794d */ /* 0x000fea0003800000 */
.L_x_1:
[----:B------:R-:W-:-:S00]  /*2e20*/  BRA `(.L_x_1) ;  /* 0xfffffffc00fc7947 */ /* 0x000fc0000383ffff */
[----:B------:R-:W-:-:S00]  /*2e30*/  NOP ;  /* 0x0000000000007918 */ /* 0x000fc00000000000 */
        /* <DEDUP_REMOVED lines=12> */
.L_x_2:


//--------------------- .nv.global.init           --------------------------
	.section	.nv.global.init,"aw",@progbits
.nv.global.init:
	.type		assertFunc_0,@object
	.size		assertFunc_0,(assertMessage_0 - assertFunc_0)
assertFunc_0:
        /*0000*/ 	.byte	0x75, 0x6e, 0x6b, 0x6e, 0x6f, 0x77, 0x6e, 0x00
	.type		assertMessage_0,@object
	.size		assertMessage_0,(assertFile_0 - assertMessage_0)
assertMessage_0:
        /*0008*/ 	.byte	0x69, 0x6e, 0x64, 0x65, 0x78, 0x20, 0x6f, 0x75, 0x74, 0x20, 0x6f, 0x66, 0x20, 0x62, 0x6f, 0x75
        /*0018*/ 	.byte	0x6e, 0x64, 0x73, 0x3a, 0x20, 0x30, 0x20, 0x3c, 0x3d, 0x20, 0x74, 0x6d, 0x70, 0x34, 0x20, 0x3c
        /*0028*/ 	.byte	0x20, 0x31, 0x30, 0x32, 0x34, 0x00
	.type		assertFile_0,@object
	.size		assertFile_0,(.L_1 - assertFile_0)
assertFile_0:
        /*002e*/ 	.byte	0x69, 0x6e, 0x64, 0x75, 0x63, 0x74, 0x6f, 0x72, 0x5f, 0x63, 0x61, 0x63, 0x68, 0x65, 0x2f, 0x36
        /*003e*/ 	.byte	0x33, 0x2f, 0x63, 0x36, 0x33, 0x6a, 0x63, 0x61, 0x75, 0x33, 0x6d, 0x36, 0x72, 0x76, 0x66, 0x71
        /*004e*/ 	.byte	0x37, 0x32, 0x6b, 0x35, 0x68, 0x6d, 0x32, 0x79, 0x34, 0x6f, 0x32, 0x78, 0x36, 0x62, 0x79, 0x36
        /*005e*/ 	.byte	0x79, 0x73, 0x61, 0x6d, 0x36, 0x79, 0x69, 0x62, 0x37, 0x6c, 0x61, 0x64, 0x67, 0x63, 0x6c, 0x35
        /*006e*/ 	.byte	0x33, 0x68, 0x74, 0x33, 0x65, 0x63, 0x2e, 0x70, 0x79, 0x00
.L_1:


//--------------------- .nv.shared.triton_per_fused_embedding_mean_pow_sub_8 --------------------------
	.section	.nv.shared.triton_per_fused_embedding_mean_pow_sub_8,"aw",@nobits
	.sectionflags	@""
	.align	16
	.zero		1024


//--------------------- .nv.constant0.triton_per_fused_embedding_mean_pow_sub_8 --------------------------
	.section	.nv.constant0.triton_per_fused_embedding_mean_pow_sub_8,"a",@progbits
	.sectionflags	@""
	.align	4
.nv.constant0.triton_per_fused_embedding_mean_pow_sub_8:
	.zero		576


//--------------------- SYMBOLS --------------------------

	.type		__assertfail,@function
